def gluon_mma(
    a_ptr,
    b_ptr,
    c_ptr,
    M: gl.constexpr,
    N: gl.constexpr,
    K: gl.constexpr,
    BLK_A: gl.constexpr,
    BLK_B: gl.constexpr,
    SHARED_A: gl.constexpr,
    SHARED_B: gl.constexpr,
    ACC_LAYOUT: gl.constexpr,
    TMEM_LAYOUT: gl.constexpr,
    USE_TCGEN05: gl.constexpr,
    IS_ASYNC: gl.constexpr,
):
    offs_m = gl.arange(0, M, layout=gl.SliceLayout(1, BLK_A))
    offs_ka = gl.arange(0, K, layout=gl.SliceLayout(0, BLK_A))
    offs_kb = gl.arange(0, K, layout=gl.SliceLayout(1, BLK_B))
    offs_n = gl.arange(0, N, layout=gl.SliceLayout(0, BLK_B))
    a = gl.load(a_ptr + offs_m[:, None] * K + offs_ka[None, :])
    b = gl.load(b_ptr + offs_kb[:, None] * N + offs_n[None, :])
    a_smem = gl.allocate_shared_memory(a.dtype, [M, K], SHARED_A, a)
    b_smem = gl.allocate_shared_memory(b.dtype, [K, N], SHARED_B, b)

    if USE_TCGEN05:
        fence_async_shared()
        bar = gl.allocate_shared_memory(gl.int64, [1], mbarrier.MBarrierLayout())
        mbarrier.init(bar, count=1)
        acc_tmem = allocate_tensor_memory(gl.float32, [M, N], TMEM_LAYOUT)
        tcgen05_mma(a_smem, b_smem, acc_tmem, use_acc=False)
        tcgen05_commit(bar)
        mbarrier.wait(bar, phase=0)
        mbarrier.invalidate(bar)
        acc = acc_tmem.load(ACC_LAYOUT)
    else:
        acc = gl.zeros([M, N], dtype=gl.float32, layout=ACC_LAYOUT)
        acc = hopper.warpgroup_mma(a_smem, b_smem, acc, is_async=IS_ASYNC)
        if IS_ASYNC:
            acc = hopper.warpgroup_mma_wait(num_outstanding=0, deps=[acc])

    out_layout: gl.constexpr = gl.BlockedLayout(
        [1, 1], [1, 32], [gl.num_warps(), 1], [1, 0]
    )
    acc = gl.convert_layout(acc, out_layout)
    offs_cm = gl.arange(0, M, layout=gl.SliceLayout(1, out_layout))
    offs_cn = gl.arange(0, N, layout=gl.SliceLayout(0, out_layout))
    gl.store(c_ptr + offs_cm[:, None] * N + offs_cn[None, :], acc)

# config = {"BLOCK_K": 32, "BLOCK_M": 128, "BLOCK_N": 64, "arch": "sm_100", "dtype": "fp16", "is_async": 1, "num_warps": 4}
# arch = sm_100


// ===== COMPILED SASS (sm_100a) =====

	.target	sm_100a

	.elftype	@"ET_EXEC"


//--------------------- .note.nv.tkinfo           --------------------------
	.section	.note.nv.tkinfo,"",@"SHT_NOTE"
	.sectionflags	@"SHF_NOTE_NV_TKINFO"
	.tkinfo
        /*0018*/ 	.word	0x00000081
        /*0030*/ 	.string	""
        /*0030*/ 	.string	"ptxas-blackwell"
        /*0030*/ 	.string	"Cuda compilation tools, release 12.9, V12.9.86"
        /*0030*/ 	.string	"Build cuda_12.9.r12.9/compiler.36037853_0"
        /*0030*/ 	.string	"-v  -suppress-debug-info  -lineinfo  -arch sm_100a "



//--------------------- .note.nv.cuver            --------------------------
	.section	.note.nv.cuver,"",@"SHT_NOTE"
	.sectionflags	@"SHF_NOTE_NV_CUVER"
        /*0018*/ 	.short	0x0001
        /*001a*/ 	.short	0x0064
        /*001c*/ 	.short	0x0001
        /*001e*/ 	.short	0x0000
        /*0020*/ 	.short	0x0001
        /*0022*/ 	.short	0x0000


//--------------------- .nv.info                  --------------------------
	.section	.nv.info,"",@"SHT_CUDA_INFO"
	.align	4


	//----- nvinfo : EIATTR_REGCOUNT
	.align		4
        /*0000*/ 	.byte	0x04, 0x2f
        /*0002*/ 	.short	(.L_4 - .L_3)
	.align		4
.L_3:
        /*0004*/ 	.word	index@(gluon_mma)
        /*0008*/ 	.word	0x0000007c


	//----- nvinfo : EIATTR_FRAME_SIZE
	.align		4
.L_4:
        /*000c*/ 	.byte	0x04, 0x11
        /*000e*/ 	.short	(.L_6 - .L_5)
	.align		4
.L_5:
        /*0010*/ 	.word	index@($__internal_2_$__cuda_sm10x_tcgen05_guardrail_trap_unallocated_columns_being_dealloced)
        /*0014*/ 	.word	0x00000000


	//----- nvinfo : EIATTR_FRAME_SIZE
	.align		4
.L_6:
        /*0018*/ 	.byte	0x04, 0x11
        /*001a*/ 	.short	(.L_8 - .L_7)
	.align		4
.L_7:
        /*001c*/ 	.word	index@($__internal_1_$__cuda_sm10x_tcgen05_guardrail_trap_phase_invalid_during_alloc)
        /*0020*/ 	.word	0x00000000


	//----- nvinfo : EIATTR_FRAME_SIZE
	.align		4
.L_8:
        /*0024*/ 	.byte	0x04, 0x11
        /*0026*/ 	.short	(.L_10 - .L_9)
	.align		4
.L_9:
        /*0028*/ 	.word	index@($__internal_0_$__cuda_sm10x_tcgen05_guardrail_trap_col_being_dealloced_not_returned_by_alloc)
        /*002c*/ 	.word	0x00000000


	//----- nvinfo : EIATTR_FRAME_SIZE
	.align		4
.L_10:
        /*0030*/ 	.byte	0x04, 0x11
        /*0032*/ 	.short	(.L_12 - .L_11)
	.align		4
.L_11:
        /*0034*/ 	.word	index@(gluon_mma)
        /*0038*/ 	.word	0x00000000


	//----- nvinfo : EIATTR_MIN_STACK_SIZE
	.align		4
.L_12:
        /*003c*/ 	.byte	0x04, 0x12
        /*003e*/ 	.short	(.L_14 - .L_13)
	.align		4
.L_13:
        /*0040*/ 	.word	index@(gluon_mma)
        /*0044*/ 	.word	0x00000000
.L_14:


//--------------------- .nv.info.gluon_mma        --------------------------
	.section	.nv.info.gluon_mma,"",@"SHT_CUDA_INFO"
	.sectionflags	@""
	.align	4


	//----- nvinfo : EIATTR_CUDA_API_VERSION
	.align		4
        /*0000*/ 	.byte	0x04, 0x37
        /*0002*/ 	.short	(.L_16 - .L_15)
.L_15:
        /*0004*/ 	.word	0x00000081


	//----- nvinfo : EIATTR_KPARAM_INFO
	.align		4
.L_16:
        /*0008*/ 	.byte	0x04, 0x17
        /*000a*/ 	.short	(.L_18 - .L_17)
.L_17:
        /*000c*/ 	.word	0x00000000
        /*0010*/ 	.short	0x0004
        /*0012*/ 	.short	0x0020
        /*0014*/ 	.byte	0x00, 0xf4, 0x21, 0x00


	//----- nvinfo : EIATTR_KPARAM_INFO
	.align		4
.L_18:
        /*0018*/ 	.byte	0x04, 0x17
        /*001a*/ 	.short	(.L_20 - .L_19)
.L_19:
        /*001c*/ 	.word	0x00000000
        /*0020*/ 	.short	0x0003
        /*0022*/ 	.short	0x0018
        /*0024*/ 	.byte	0x00, 0xf4, 0x21, 0x00


	//----- nvinfo : EIATTR_KPARAM_INFO
	.align		4
.L_20:
        /*0028*/ 	.byte	0x04, 0x17
        /*002a*/ 	.short	(.L_22 - .L_21)
.L_21:
        /*002c*/ 	.word	0x00000000
        /*0030*/ 	.short	0x0002
        /*0032*/ 	.short	0x0010
        /*0034*/ 	.byte	0x00, 0xf4, 0x21, 0x00


	//----- nvinfo : EIATTR_KPARAM_INFO
	.align		4
.L_22:
        /*0038*/ 	.byte	0x04, 0x17
        /*003a*/ 	.short	(.L_24 - .L_23)
.L_23:
        /*003c*/ 	.word	0x00000000
        /*0040*/ 	.short	0x0001
        /*0042*/ 	.short	0x0008
        /*0044*/ 	.byte	0x00, 0xf4, 0x21, 0x00


	//----- nvinfo : EIATTR_KPARAM_INFO
	.align		4
.L_24:
        /*0048*/ 	.byte	0x04, 0x17
        /*004a*/ 	.short	(.L_26 - .L_25)
.L_25:
        /*004c*/ 	.word	0x00000000
        /*0050*/ 	.short	0x0000
        /*0052*/ 	.short	0x0000
        /*0054*/ 	.byte	0x00, 0xf4, 0x21, 0x00


	//----- nvinfo : EIATTR_AT_ENTRY_FRAGMENTS
	.align		4
.L_26:
        /*0058*/ 	.byte	0x04, 0x4f
        /*005a*/ 	.short	(.L_28 - .L_27)


	//   ....[0]....
.L_27:
        /*005c*/ 	.word	0x00000004


	//----- nvinfo : EIATTR_RESERVED_SMEM_USED
	.align		4
.L_28:
        /*0060*/ 	.byte	0x01, 0x41
	.zero		2


	//----- nvinfo : EIATTR_SPARSE_MMA_MASK
	.align		4
        /*0064*/ 	.byte	0x03, 0x50
        /*0066*/ 	.short	0x0000


	//----- nvinfo : EIATTR_TCGEN05_1CTA_USED
	.align		4
        /*0068*/ 	.byte	0x01, 0x51
	.zero		2


	//----- nvinfo : EIATTR_MAXREG_COUNT
	.align		4
        /*006c*/ 	.byte	0x03, 0x1b
        /*006e*/ 	.short	0x00ff


	//----- nvinfo : EIATTR_NUM_BARRIERS
	.align		4
        /*0070*/ 	.byte	0x02, 0x4c
        /*0072*/ 	.byte	0x01
	.zero		1


	//----- nvinfo : EIATTR_INT_WARP_WIDE_INSTR_OFFSETS
	.align		4
        /*0074*/ 	.byte	0x04, 0x31
        /*0076*/ 	.short	(.L_30 - .L_29)


	//   ....[0]....
.L_29:
        /*0078*/ 	.word	0x00001450


	//   ....[1]....
        /*007c*/ 	.word	0x00001460


	//   ....[2]....
        /*0080*/ 	.word	0x000019b0


	//   ....[3]....
        /*0084*/ 	.word	0x000019c0


	//   ....[4]....
        /*0088*/ 	.word	0x00002d20


	//   ....[5]....
        /*008c*/ 	.word	0x00002d70


	//----- nvinfo : EIATTR_COOP_GROUP_MASK_REGIDS
	.align		4
.L_30:
        /*0090*/ 	.byte	0x04, 0x29
        /*0092*/ 	.short	(.L_32 - .L_31)


	//   ....[0]....
.L_31:
        /*0094*/ 	.word	0xffffffff


	//   ....[1]....
        /*0098*/ 	.word	0xffffffff


	//   ....[2]....
        /*009c*/ 	.word	0xffffffff


	//   ....[3]....
        /*00a0*/ 	.word	0xffffffff


	//----- nvinfo : EIATTR_COOP_GROUP_INSTR_OFFSETS
	.align		4
.L_32:
        /*00a4*/ 	.byte	0x04, 0x28
        /*00a6*/ 	.short	(.L_34 - .L_33)


	//   ....[0]....
.L_33:
        /*00a8*/ 	.word	0x00000050


	//   ....[1]....
        /*00ac*/ 	.word	0x00000310


	//   ....[2]....
        /*00b0*/ 	.word	0x00002bb0


	//   ....[3]....
        /*00b4*/ 	.word	0x00002e20


	//----- nvinfo : EIATTR_VRC_CTA_INIT_COUNT
	.align		4
.L_34:
        /*00b8*/ 	.byte	0x02, 0x4a
        /*00ba*/ 	.byte	0x80
	.zero		1


	//----- nvinfo : EIATTR_MBARRIER_INSTR_OFFSETS
	.align		4
        /*00bc*/ 	.byte	0x04, 0x39
        /*00be*/ 	.short	(.L_36 - .L_35)


	//   ....[0]....
.L_35:
        /*00c0*/ 	.word	0x000017d0
        /*00c4*/ 	.word	0x000000ff
        /*00c8*/ 	.word	0x00003000
        /*00cc*/ 	.short	0x0100
        /*00ce*/ 	.byte	0x0e
	.zero		1


	//   ....[1]....
        /*00d0*/ 	.word	0x00001a30
        /*00d4*/ 	.word	0x000000ff
        /*00d8*/ 	.word	0x00003000
        /*00dc*/ 	.short	0x010a
        /*00de*/ 	.byte	0x0e
	.zero		1


	//   ....[2]....
        /*00e0*/ 	.word	0x00001bb0
        /*00e4*/ 	.word	0x000000ff
        /*00e8*/ 	.word	0x00003000
        /*00ec*/ 	.short	0x0108
        /*00ee*/ 	.byte	0x0e
	.zero		1


	//   ....[3]....
        /*00f0*/ 	.word	0x00002e40
        /*00f4*/ 	.word	0x000000ff
        /*00f8*/ 	.word	0x00003000
        /*00fc*/ 	.short	0x010a
        /*00fe*/ 	.byte	0x0e
	.zero		1


	//----- nvinfo : EIATTR_NUM_MBARRIERS
	.align		4
.L_36:
        /*0100*/ 	.byte	0x03, 0x38
        /*0102*/ 	.short	0x0001


	//----- nvinfo : EIATTR_EXIT_INSTR_OFFSETS
	.align		4
        /*0104*/ 	.byte	0x04, 0x1c
        /*0106*/ 	.short	(.L_38 - .L_37)


	//   ....[0]....
.L_37:
        /*0108*/ 	.word	0x00002e30


	//----- nvinfo : EIATTR_REQNTID
	.align		4
.L_38:
        /*010c*/ 	.byte	0x04, 0x10
        /*010e*/ 	.short	(.L_40 - .L_39)
.L_39:
        /*0110*/ 	.word	0x00000080
        /*0114*/ 	.word	0x00000001
        /*0118*/ 	.word	0x00000001


	//----- nvinfo : EIATTR_CRS_STACK_SIZE
	.align		4
.L_40:
        /*011c*/ 	.byte	0x04, 0x1e
        /*011e*/ 	.short	(.L_42 - .L_41)
.L_41:
        /*0120*/ 	.word	0x00000000


	//----- nvinfo : EIATTR_CBANK_PARAM_SIZE
	.align		4
.L_42:
        /*0124*/ 	.byte	0x03, 0x19
        /*0126*/ 	.short	0x0028


	//----- nvinfo : EIATTR_PARAM_CBANK
	.align		4
        /*0128*/ 	.byte	0x04, 0x0a
        /*012a*/ 	.short	(.L_44 - .L_43)
	.align		4
.L_43:
        /*012c*/ 	.word	index@(.nv.constant0.gluon_mma)
        /*0130*/ 	.short	0x0380
        /*0132*/ 	.short	0x0028


	//----- nvinfo : EIATTR_SW_WAR
	.align		4
.L_44:
        /*0134*/ 	.byte	0x04, 0x36
        /*0136*/ 	.short	(.L_46 - .L_45)
.L_45:
        /*0138*/ 	.word	0x00000008
.L_46:


//--------------------- .nv.compat                --------------------------
	.section	.nv.compat,"",@"SHT_CUDA_COMPAT_INFO"
	.align	4
        /*0000*/ 	.byte	0x02, 0x02, 0x02, 0x00, 0x02, 0x05, 0x05, 0x00, 0x02, 0x03, 0x00, 0x00, 0x02, 0x06, 0x01, 0x00


//--------------------- .nv.callgraph             --------------------------
	.section	.nv.callgraph,"",@"SHT_CUDA_CALLGRAPH"
	.align	4
	.sectionentsize	8
	.align		4
        /*0000*/ 	.word	0x00000000
	.align		4
        /*0004*/ 	.word	0xffffffff
	.align		4
        /*0008*/ 	.word	0x00000000
	.align		4
        /*000c*/ 	.word	0xfffffffe
	.align		4
        /*0010*/ 	.word	0x00000000
	.align		4
        /*0014*/ 	.word	0xfffffffd
	.align		4
        /*0018*/ 	.word	0x00000000
	.align		4
        /*001c*/ 	.word	0xfffffffc


//--------------------- .text.gluon_mma           --------------------------
	.section	.text.gluon_mma,"ax",@progbits
	.align	128
        .global         gluon_mma
        .type           gluon_mma,@function
        .size           gluon_mma,(.L_x_15 - gluon_mma)
        .other          gluon_mma,@"STO_CUDA_ENTRY STV_DEFAULT"
gluon_mma:
.text.gluon_mma:
[----:B------:R-:W0:Y:S01]  /*0000*/  LDC R1, c[0x0][0x37c] ;  /* 0x0000df00ff017b82 */ /* 0x000e220000000800 */
[----:B------:R-:W1:Y:S02]  /*0010*/  S2R R90, SR_TID.X ;  /* 0x00000000005a7919 */ /* 0x000e640000002100 */
[----:B-1----:R-:W-:-:S13]  /*0020*/  ISETP.GE.U32.AND P1, PT, R90, 0x20, PT ;  /* 0x000000205a00780c */ /* 0x002fda0003f26070 */
[----:B------:R-:W-:Y:S05]  /*0030*/  @P1 BRA `(.L_x_0) ;  /* 0x0000000000b81947 */ /* 0x000fea0003800000 */
[----:B------:R-:W1:Y:S01]  /*0040*/  S2UR UR6, SR_CgaCtaId ;  /* 0x00000000000679c3 */ /* 0x000e620000008800 */
[----:B------:R-:W-:Y:S01]  /*0050*/  NOP ;  /* 0x0000000000007918 */ /* 0x000fe20000000000 */
[----:B------:R-:W-:Y:S02]  /*0060*/  UMOV UR4, 0x40 ;  /* 0x0000004000047882 */ /* 0x000fe40000000000 */
[----:B-1----:R-:W-:-:S09]  /*0070*/  ULEA UR4, UR6, UR4, 0x18 ;  /* 0x0000000406047291 */ /* 0x002fd2000f8ec0ff */
[----:B------:R-:W1:Y:S01]  /*0080*/  LDS.U8 R0, [UR4] ;  /* 0x00000004ff007984 */ /* 0x000e620008000000 */
[----:B------:R-:W-:Y:S02]  /*0090*/  UMOV UR4, 0x400 ;  /* 0x0000040000047882 */ /* 0x000fe40000000000 */
[----:B------:R-:W-:Y:S01]  /*00a0*/  ULEA UR4, UR6, UR4, 0x18 ;  /* 0x0000000406047291 */ /* 0x000fe2000f8ec0ff */
[----:B-1----:R-:W-:-:S13]  /*00b0*/  ISETP.NE.AND P0, PT, R0, RZ, PT ;  /* 0x000000ff0000720c */ /* 0x002fda0003f05270 */
[----:B------:R-:W-:Y:S05]  /*00c0*/  @P0 BRA `(.L_x_1) ;  /* 0x00000000007c0947 */ /* 0x000fea0003800000 */
[----:B------:R-:W-:-:S13]  /*00d0*/  ELECT P0, URZ, PT ;  /* 0x0000000000ff782f */ /* 0x000fda0003800000 */
[----:B------:R-:W-:Y:S05]  /*00e0*/  @!P0 BRA `(.L_x_2) ;  /* 0x0000000000848947 */ /* 0x000fea0003800000 */
[----:B------:R-:W-:Y:S01]  /*00f0*/  UMOV UR5, 0x2 ;  /* 0x0000000200057882 */ /* 0x000fe20000000000 */
[----:B------:R-:W-:Y:S02]  /*0100*/  IMAD.MOV.U32 R4, RZ, RZ, 0x1 ;  /* 0x00000001ff047424 */ /* 0x000fe400078e00ff */
[----:B------:R-:W-:Y:S02]  /*0110*/  IMAD.MOV.U32 R5, RZ, RZ, 0x3 ;  /* 0x00000003ff057424 */ /* 0x000fe400078e00ff */
[----:B------:R-:W-:Y:S04]  /*0120*/  DEPBAR.LE SB1, 0x36 ;  /* 0x00009d800000791a */ /* 0x000fe80000000000 */
[----:B------:R-:W1:Y:S02]  /*0130*/  UTCATOMSWS.FIND_AND_SET.ALIGN UP0, UR5, UR5 ;  /* 0x00000005000575e3 */ /* 0x000e640008000800 */
[----:B-1----:R-:W-:-:S04]  /*0140*/  PLOP3.LUT P0, PT, PT, PT, UP0, 0x80, 0x8 ;  /* 0x000000000008781c */ /* 0x002fc80003f0f008 */
[----:B------:R-:W-:-:S04]  /*0150*/  SEL R0, RZ, 0xffffffff, !P0 ;  /* 0xffffffffff007807 */ /* 0x000fc80004000000 */
[----:B------:R-:W-:Y:S01]  /*0160*/  ISETP.NE.AND P0, PT, R0, RZ, PT ;  /* 0x000000ff0000720c */ /* 0x000fe20003f05270 */
[----:B------:R-:W-:-:S12]  /*0170*/  IMAD.U32 R0, RZ, RZ, UR5 ;  /* 0x00000005ff007e24 */ /* 0x000fd8000f8e00ff */
[----:B------:R-:W-:Y:S05]  /*0180*/  @P0 BRA `(.L_x_3) ;  /* 0x0000000000240947 */ /* 0x000fea0003800000 */
.L_x_4:
[----:B------:R-:W-:Y:S05]  /*0190*/  NANOSLEEP 0x64 ;  /* 0x000000640000795d */ /* 0x000fea0003800000 */
[----:B------:R-:W-:-:S05]  /*01a0*/  UMOV UR5, 0x2 ;  /* 0x0000000200057882 */ /* 0x000fca0000000000 */
[----:B------:R-:W-:Y:S04]  /*01b0*/  DEPBAR.LE SB1, 0x36 ;  /* 0x00009d800000791a */ /* 0x000fe80000000000 */
[----:B------:R-:W1:Y:S02]  /*01c0*/  UTCATOMSWS.FIND_AND_SET.ALIGN UP0, UR5, UR5 ;  /* 0x00000005000575e3 */ /* 0x000e640008000800 */
[----:B-1----:R-:W-:-:S04]  /*01d0*/  PLOP3.LUT P0, PT, PT, PT, UP0, 0x80, 0x8 ;  /* 0x000000000008781c */ /* 0x002fc80003f0f008 */
[----:B------:R-:W-:-:S04]  /*01e0*/  SEL R0, RZ, 0xffffffff, !P0 ;  /* 0xffffffffff007807 */ /* 0x000fc80004000000 */
[----:B------:R-:W-:Y:S01]  /*01f0*/  ISETP.NE.AND P0, PT, R0, RZ, PT ;  /* 0x000000ff0000720c */ /* 0x000fe20003f05270 */
[----:B------:R-:W-:-:S12]  /*0200*/  IMAD.U32 R0, RZ, RZ, UR5 ;  /* 0x00000005ff007e24 */ /* 0x000fd8000f8e00ff */
[----:B------:R-:W-:Y:S05]  /*0210*/  @!P0 BRA `(.L_x_4) ;  /* 0xfffffffc00dc8947 */ /* 0x000fea000383ffff */
.L_x_3:
[C---:B------:R-:W-:Y:S01]  /*0220*/  VIADD R3, R0.reuse, 0x10 ;  /* 0x0000001000037836 */ /* 0x040fe20000000000 */
[----:B------:R-:W-:Y:S01]  /*0230*/  UMOV UR5, 0x50 ;  /* 0x0000005000057882 */ /* 0x000fe20000000000 */
[----:B------:R-:W-:Y:S01]  /*0240*/  SHF.L.U32 R2, R5, R0, RZ ;  /* 0x0000000005027219 */ /* 0x000fe200000006ff */
[----:B------:R-:W-:Y:S01]  /*0250*/  ULEA UR5, UR6, UR5, 0x18 ;  /* 0x0000000506057291 */ /* 0x000fe2000f8ec0ff */
[----:B------:R-:W-:Y:S01]  /*0260*/  IMAD.SHL.U32 R0, R0, 0x20, RZ ;  /* 0x0000002000007824 */ /* 0x000fe200078e00ff */
[----:B------:R-:W-:-:S04]  /*0270*/  SHF.L.U32 R3, R4, R3, RZ ;  /* 0x0000000304037219 */ /* 0x000fc800000006ff */
[----:B------:R-:W-:-:S05]  /*0280*/  LOP3.LUT R2, R3, R2, RZ, 0xfc, !PT ;  /* 0x0000000203027212 */ /* 0x000fca00078efcff */
[----:B------:R1:W-:Y:S04]  /*0290*/  ATOMS.OR RZ, [UR5], R2 ;  /* 0x00000002ffff798c */ /* 0x0003e8000b000005 */
[----:B------:R1:W-:Y:S01]  /*02a0*/  STS [UR4], R0 ;  /* 0x00000000ff007988 */ /* 0x0003e20008000804 */
[----:B------:R-:W-:Y:S05]  /*02b0*/  BRA `(.L_x_2) ;  /* 0x0000000000107947 */ /* 0x000fea0003800000 */
.L_x_1:
[----:B------:R-:W-:Y:S01]  /*02c0*/  IMAD.MOV.U32 R0, RZ, RZ, -0x1 ;  /* 0xffffffffff007424 */ /* 0x000fe200078e00ff */
[----:B------:R-:W-:-:S04]  /*02d0*/  MOV R2, 0x300 ;  /* 0x0000030000027802 */ /* 0x000fc80000000f00 */
[----:B------:R1:W-:Y:S03]  /*02e0*/  STS [UR4], R0 ;  /* 0x00000000ff007988 */ /* 0x0003e60008000804 */
[----:B01----:R-:W-:Y:S05]  /*02f0*/  CALL.REL.NOINC `($__internal_1_$__cuda_sm10x_tcgen05_guardrail_trap_phase_invalid_during_alloc) ;  /* 0x0000002800e87944 */ /* 0x003fea0003c00000 */
.L_x_2:
[----:B------:R-:W-:Y:S05]  /*0300*/  WARPSYNC.ALL ;  /* 0x0000000000007948 */ /* 0x000fea0003800000 */
[----:B------:R-:W-:Y:S01]  /*0310*/  NOP ;  /* 0x0000000000007918 */ /* 0x000fe20000000000 */
.L_x_0:
[----:B------:R-:W2:Y:S01]  /*0320*/  LDC.64 R66, c[0x0][0x380] ;  /* 0x0000e000ff427b82 */ /* 0x000ea20000000a00 */
[----:B------:R-:W-:Y:S01]  /*0330*/  SHF.R.U32.HI R82, RZ, 0x5, R90 ;  /* 0x00000005ff527819 */ /* 0x000fe2000001165a */
[----:B------:R-:W-:Y:S01]  /*0340*/  UMOV UR4, 0x400 ;  /* 0x0000040000047882 */ /* 0x000fe20000000000 */
[----:B------:R-:W3:Y:S01]  /*0350*/  LDCU.64 UR16, c[0x0][0x358] ;  /* 0x00006b00ff1077ac */ /* 0x000ee20008000a00 */
[----:B------:R-:W-:Y:S02]  /*0360*/  LOP3.LUT R91, R90, 0x60, RZ, 0xc0, !PT ;  /* 0x000000605a5b7812 */ /* 0x000fe400078ec0ff */
[----:B------:R-:W-:Y:S02]  /*0370*/  SGXT.U32 R82, R82, 0x2 ;  /* 0x000000025252781a */ /* 0x000fe40000000000 */
[----:B------:R-:W4:Y:S01]  /*0380*/  S2UR UR13, SR_CgaCtaId ;  /* 0x00000000000d79c3 */ /* 0x000f220000008800 */
[----:B-1----:R-:W-:Y:S01]  /*0390*/  IMAD.SHL.U32 R0, R91, 0x2, RZ ;  /* 0x000000025b007824 */ /* 0x002fe200078e00ff */
[----:B------:R-:W-:-:S02]  /*03a0*/  LOP3.LUT R98, R82, 0x28, RZ, 0xfc, !PT ;  /* 0x0000002852627812 */ /* 0x000fc400078efcff */
[C---:B------:R-:W-:Y:S02]  /*03b0*/  LOP3.LUT R68, R82.reuse, 0x50, RZ, 0xfc, !PT ;  /* 0x0000005052447812 */ /* 0x040fe400078efcff */
[----:B------:R-:W-:Y:S01]  /*03c0*/  LOP3.LUT R73, R82, 0x78, RZ, 0xfc, !PT ;  /* 0x0000007852497812 */ /* 0x000fe200078efcff */
[----:B------:R-:W-:Y:S01]  /*03d0*/  IMAD.SHL.U32 R24, R98, 0x20, RZ ;  /* 0x0000002062187824 */ /* 0x000fe200078e00ff */
[----:B------:R-:W-:Y:S01]  /*03e0*/  LOP3.LUT R99, R82, 0x24, RZ, 0xfc, !PT ;  /* 0x0000002452637812 */ /* 0x000fe200078efcff */
[----:B------:R-:W-:Y:S01]  /*03f0*/  IMAD.SHL.U32 R34, R68, 0x20, RZ ;  /* 0x0000002044227824 */ /* 0x000fe200078e00ff */
[C---:B------:R-:W-:Y:S01]  /*0400*/  LOP3.LUT R100, R82.reuse, 0x20, RZ, 0xfc, !PT ;  /* 0x0000002052647812 */ /* 0x040fe200078efcff */
[----:B------:R-:W-:Y:S01]  /*0410*/  IMAD.SHL.U32 R44, R73, 0x20, RZ ;  /* 0x00000020492c7824 */ /* 0x000fe200078e00ff */
[C---:B------:R-:W-:Y:S01]  /*0420*/  LOP3.LUT R77, R82.reuse, 0x54, RZ, 0xfc, !PT ;  /* 0x00000054524d7812 */ /* 0x040fe200078efcff */
[----:B------:R-:W-:Y:S01]  /*0430*/  IMAD.SHL.U32 R56, R99, 0x20, RZ ;  /* 0x0000002063387824 */ /* 0x000fe200078e00ff */
[----:B------:R-:W-:Y:S01]  /*0440*/  LOP3.LUT R86, R82, 0x8, RZ, 0xfc, !PT ;  /* 0x0000000852567812 */ /* 0x000fe200078efcff */
[----:B------:R-:W-:Y:S01]  /*0450*/  IMAD.SHL.U32 R22, R100, 0x20, RZ ;  /* 0x0000002064167824 */ /* 0x000fe200078e00ff */
[----:B--2---:R-:W-:Y:S01]  /*0460*/  LEA R14, P2, R98, R66, 0x6 ;  /* 0x00000042620e7211 */ /* 0x004fe200078430ff */
[----:B------:R-:W-:Y:S01]  /*0470*/  IMAD.SHL.U32 R102, R77, 0x20, RZ ;  /* 0x000000204d667824 */ /* 0x000fe200078e00ff */
[----:B------:R-:W-:Y:S01]  /*0480*/  LOP3.LUT R3, R82, 0x48, RZ, 0xfc, !PT ;  /* 0x0000004852037812 */ /* 0x000fe200078efcff */
[----:B------:R-:W-:Y:S01]  /*0490*/  IMAD.SHL.U32 R16, R86, 0x20, RZ ;  /* 0x0000002056107824 */ /* 0x000fe200078e00ff */
[----:B------:R-:W-:-:S02]  /*04a0*/  LEA.HI.X R15, R24, R67, RZ, 0x1, P2 ;  /* 0x00000043180f7211 */ /* 0x000fc400010f0cff */
[-C--:B------:R-:W-:Y:S01]  /*04b0*/  LEA R24, P2, R68, R66.reuse, 0x6 ;  /* 0x0000004244187211 */ /* 0x080fe200078430ff */
[----:B------:R-:W-:Y:S01]  /*04c0*/  IMAD.SHL.U32 R32, R3, 0x20, RZ ;  /* 0x0000002003207824 */ /* 0x000fe200078e00ff */
[----:B----4-:R-:W-:Y:S01]  /*04d0*/  ULEA UR14, UR13, UR4, 0x18 ;  /* 0x000000040d0e7291 */ /* 0x010fe2000f8ec0ff */
[----:B------:R-:W-:Y:S01]  /*04e0*/  BAR.SYNC.DEFER_BLOCKING 0x0 ;  /* 0x0000000000007b1d */ /* 0x000fe20000010000 */
[-C--:B------:R-:W-:Y:S02]  /*04f0*/  LEA.HI.X R25, R34, R67.reuse, RZ, 0x1, P2 ;  /* 0x0000004322197211 */ /* 0x080fe400010f0cff */
[-C--:B------:R-:W-:Y:S02]  /*0500*/  LEA R34, P2, R73, R66.reuse, 0x6 ;  /* 0x0000004249227211 */ /* 0x080fe400078430ff */
[----:B------:R-:W-:Y:S02]  /*0510*/  LEA R12, P3, R100, R66, 0x6 ;  /* 0x00000042640c7211 */ /* 0x000fe400078630ff */
[----:B------:R-:W-:-:S02]  /*0520*/  LEA.HI.X R35, R44, R67, RZ, 0x1, P2 ;  /* 0x000000432c237211 */ /* 0x000fc400010f0cff */
[-C--:B------:R-:W-:Y:S02]  /*0530*/  LEA R44, P2, R99, R66.reuse, 0x6 ;  /* 0x00000042632c7211 */ /* 0x080fe400078430ff */
[-C--:B------:R-:W-:Y:S02]  /*0540*/  LEA R6, P0, R86, R66.reuse, 0x6 ;  /* 0x0000004256067211 */ /* 0x080fe400078030ff */
[-C--:B------:R-:W-:Y:S02]  /*0550*/  LEA.HI.X R45, R56, R67.reuse, RZ, 0x1, P2 ;  /* 0x00000043382d7211 */ /* 0x080fe400010f0cff */
[-C--:B------:R-:W-:Y:S02]  /*0560*/  LEA R56, P2, R77, R66.reuse, 0x6 ;  /* 0x000000424d387211 */ /* 0x080fe400078430ff */
[----:B------:R-:W-:Y:S02]  /*0570*/  LEA.HI.X R13, R22, R67, RZ, 0x1, P3 ;  /* 0x00000043160d7211 */ /* 0x000fe400018f0cff */
[----:B------:R-:W-:-:S02]  /*0580*/  LEA R22, P3, R3, R66, 0x6 ;  /* 0x0000004203167211 */ /* 0x000fc400078630ff */
[-C--:B------:R-:W-:Y:S02]  /*0590*/  LEA.HI.X R57, R102, R67.reuse, RZ, 0x1, P2 ;  /* 0x0000004366397211 */ /* 0x080fe400010f0cff */
[-C--:B------:R-:W-:Y:S01]  /*05a0*/  LEA.HI.X R7, R16, R67.reuse, RZ, 0x1, P0 ;  /* 0x0000004310077211 */ /* 0x080fe200000f0cff */
[----:B------:R-:W1:Y:S01]  /*05b0*/  LDS R93, [UR14] ;  /* 0x0000000eff5d7984 */ /* 0x000e620008000800 */
[----:B------:R-:W-:Y:S02]  /*05c0*/  LOP3.LUT R102, R90, 0x1f, RZ, 0xc0, !PT ;  /* 0x0000001f5a667812 */ /* 0x000fe400078ec0ff */
[----:B------:R-:W-:Y:S02]  /*05d0*/  LOP3.LUT R96, R82, 0x30, RZ, 0xfc, !PT ;  /* 0x0000003052607812 */ /* 0x000fe400078efcff */
[----:B------:R-:W-:Y:S01]  /*05e0*/  LEA.HI.X R23, R32, R67, RZ, 0x1, P3 ;  /* 0x0000004320177211 */ /* 0x000fe200018f0cff */
[----:B------:R-:W-:Y:S01]  /*05f0*/  IMAD.WIDE.U32 R6, R102, 0x2, R6 ;  /* 0x0000000266067825 */ /* 0x000fe200078e0006 */
[----:B------:R-:W-:Y:S01]  /*0600*/  BAR.SYNC.DEFER_BLOCKING 0x0 ;  /* 0x0000000000007b1d */ /* 0x000fe20000010000 */
[----:B------:R-:W-:-:S02]  /*0610*/  LOP3.LUT R4, R82, 0x18, RZ, 0xfc, !PT ;  /* 0x0000001852047812 */ /* 0x000fc400078efcff */
[----:B------:R-:W-:Y:S01]  /*0620*/  LOP3.LUT R87, R82, 0x10, RZ, 0xfc, !PT ;  /* 0x0000001052577812 */ /* 0x000fe200078efcff */
[----:B------:R-:W-:Y:S01]  /*0630*/  IMAD.SHL.U32 R26, R96, 0x20, RZ ;  /* 0x00000020601a7824 */ /* 0x000fe200078e00ff */
[----:B------:R-:W-:Y:S01]  /*0640*/  LOP3.LUT R69, R82, 0x58, RZ, 0xfc, !PT ;  /* 0x0000005852457812 */ /* 0x000fe200078efcff */
[----:B------:R-:W-:Y:S01]  /*0650*/  IMAD.WIDE.U32 R22, R102, 0x2, R22 ;  /* 0x0000000266167825 */ /* 0x000fe200078e0016 */
[-C--:B------:R-:W-:Y:S02]  /*0660*/  LEA R16, P0, R96, R66.reuse, 0x6 ;  /* 0x0000004260107211 */ /* 0x080fe400078030ff */
[----:B------:R-:W-:Y:S01]  /*0670*/  LOP3.LUT R2, R82, 0x40, RZ, 0xfc, !PT ;  /* 0x0000004052027812 */ /* 0x000fe200078efcff */
[----:B------:R-:W-:Y:S01]  /*0680*/  IMAD.SHL.U32 R20, R4, 0x20, RZ ;  /* 0x0000002004147824 */ /* 0x000fe200078e00ff */
[C---:B------:R-:W-:Y:S01]  /*0690*/  LOP3.LUT R94, R82.reuse, 0x38, RZ, 0xfc, !PT ;  /* 0x00000038525e7812 */ /* 0x040fe200078efcff */
[----:B------:R-:W-:Y:S01]  /*06a0*/  IMAD.SHL.U32 R18, R87, 0x20, RZ ;  /* 0x0000002057127824 */ /* 0x000fe200078e00ff */
[----:B------:R-:W-:Y:S01]  /*06b0*/  LOP3.LUT R92, R82, 0x4, RZ, 0xfc, !PT ;  /* 0x00000004525c7812 */ /* 0x000fe200078efcff */
[----:B------:R-:W-:Y:S01]  /*06c0*/  IMAD.SHL.U32 R36, R69, 0x20, RZ ;  /* 0x0000002045247824 */ /* 0x000fe200078e00ff */
[-C--:B------:R-:W-:Y:S01]  /*06d0*/  LEA R10, P4, R4, R66.reuse, 0x6 ;  /* 0x00000042040a7211 */ /* 0x080fe200078830ff */
[----:B------:R-:W-:Y:S01]  /*06e0*/  IMAD.SHL.U32 R30, R2, 0x20, RZ ;  /* 0x00000020021e7824 */ /* 0x000fe200078e00ff */
[----:B------:R-:W-:Y:S01]  /*06f0*/  LEA.HI.X R17, R26, R67, RZ, 0x1, P0 ;  /* 0x000000431a117211 */ /* 0x000fe200000f0cff */
[----:B------:R-:W-:Y:S01]  /*0700*/  IMAD.SHL.U32 R28, R94, 0x20, RZ ;  /* 0x000000205e1c7824 */ /* 0x000fe200078e00ff */
[-C--:B------:R-:W-:Y:S01]  /*0710*/  LEA R8, P6, R87, R66.reuse, 0x6 ;  /* 0x0000004257087211 */ /* 0x080fe200078c30ff */
[----:B------:R-:W-:Y:S01]  /*0720*/  IMAD.SHL.U32 R46, R92, 0x20, RZ ;  /* 0x000000205c2e7824 */ /* 0x000fe200078e00ff */
[----:B------:R-:W-:-:S02]  /*0730*/  LEA R26, P0, R69, R66, 0x6 ;  /* 0x00000042451a7211 */ /* 0x000fc400078030ff */
[----:B------:R-:W-:Y:S01]  /*0740*/  LOP3.LUT R71, R82, 0x68, RZ, 0xfc, !PT ;  /* 0x0000006852477812 */ /* 0x000fe200078efcff */
[----:B---3--:R-:W5:Y:S01]  /*0750*/  LDG.E.U16 R6, desc[UR16][R6.64] ;  /* 0x0000001006067981 */ /* 0x008f62000c1e1500 */
[-C--:B------:R-:W-:Y:S02]  /*0760*/  LEA.HI.X R11, R20, R67.reuse, RZ, 0x1, P4 ;  /* 0x00000043140b7211 */ /* 0x080fe400020f0cff */
[C---:B------:R-:W-:Y:S01]  /*0770*/  LOP3.LUT R70, R82.reuse, 0x60, RZ, 0xfc, !PT ;  /* 0x0000006052467812 */ /* 0x040fe200078efcff */
[----:B------:R-:W-:Y:S01]  /*0780*/  IMAD.SHL.U32 R40, R71, 0x20, RZ ;  /* 0x0000002047287824 */ /* 0x000fe200078e00ff */
[----:B------:R-:W-:Y:S02]  /*0790*/  LOP3.LUT R97, R82, 0x2c, RZ, 0xfc, !PT ;  /* 0x0000002c52617812 */ /* 0x000fe400078efcff */
[-C--:B------:R-:W-:Y:S01]  /*07a0*/  LEA.HI.X R9, R18, R67.reuse, RZ, 0x1, P6 ;  /* 0x0000004312097211 */ /* 0x080fe200030f0cff */
[----:B------:R-:W-:Y:S01]  /*07b0*/  IMAD.SHL.U32 R38, R70, 0x20, RZ ;  /* 0x0000002046267824 */ /* 0x000fe200078e00ff */
[-C--:B------:R-:W-:Y:S01]  /*07c0*/  LEA R20, P4, R2, R66.reuse, 0x6 ;  /* 0x0000004202147211 */ /* 0x080fe200078830ff */
[----:B------:R2:W5:Y:S01]  /*07d0*/  LDG.E.U16 R7, desc[UR16][R22.64] ;  /* 0x0000001016077981 */ /* 0x000562000c1e1500 */
[----:B------:R-:W-:Y:S01]  /*07e0*/  LEA.HI.X R27, R36, R67, RZ, 0x1, P0 ;  /* 0x00000043241b7211 */ /* 0x000fe200000f0cff */
[----:B------:R-:W-:Y:S01]  /*07f0*/  IMAD.SHL.U32 R58, R97, 0x20, RZ ;  /* 0x00000020613a7824 */ /* 0x000fe200078e00ff */
[-C--:B------:R-:W-:Y:S01]  /*0800*/  LEA R18, P6, R94, R66.reuse, 0x6 ;  /* 0x000000425e127211 */ /* 0x080fe200078c30ff */
[----:B------:R-:W-:Y:S01]  /*0810*/  IMAD.WIDE.U32 R8, R102, 0x2, R8 ;  /* 0x0000000266087825 */ /* 0x000fe200078e0008 */
[----:B------:R-:W-:-:S02]  /*0820*/  LEA R36, P0, R92, R66, 0x6 ;  /* 0x000000425c247211 */ /* 0x000fc400078030ff */
[----:B------:R-:W-:Y:S02]  /*0830*/  LOP3.LUT R5, R82, 0x14, RZ, 0xfc, !PT ;  /* 0x0000001452057812 */ /* 0x000fe400078efcff */
[-C--:B------:R-:W-:Y:S01]  /*0840*/  LEA.HI.X R21, R30, R67.reuse, RZ, 0x1, P4 ;  /* 0x000000431e157211 */ /* 0x080fe200020f0cff */
[----:B--2---:R-:W2:Y:S01]  /*0850*/  LDC.64 R22, c[0x0][0x388] ;  /* 0x0000e200ff167b82 */ /* 0x004ea20000000a00 */
[----:B------:R-:W-:Y:S01]  /*0860*/  LOP3.LUT R95, R82, 0x34, RZ, 0xfc, !PT ;  /* 0x00000034525f7812 */ /* 0x000fe200078efcff */
[----:B------:R-:W-:Y:S01]  /*0870*/  IMAD.SHL.U32 R52, R5, 0x20, RZ ;  /* 0x0000002005347824 */ /* 0x000fe200078e00ff */
[----:B------:R-:W-:Y:S02]  /*0880*/  LEA.HI.X R19, R28, R67, RZ, 0x1, P6 ;  /* 0x000000431c137211 */ /* 0x000fe400030f0cff */
[----:B------:R-:W-:Y:S01]  /*0890*/  LOP3.LUT R88, R82, 0xc, RZ, 0xfc, !PT ;  /* 0x0000000c52587812 */ /* 0x000fe200078efcff */
[----:B------:R-:W-:Y:S01]  /*08a0*/  IMAD.SHL.U32 R60, R95, 0x20, RZ ;  /* 0x000000205f3c7824 */ /* 0x000fe200078e00ff */
[----:B------:R-:W-:-:S02]  /*08b0*/  LEA R30, P4, R71, R66, 0x6 ;  /* 0x00000042471e7211 */ /* 0x000fc400078830ff */
[-C--:B------:R-:W-:Y:S01]  /*08c0*/  IADD3 R84, P5, PT, R0, R66.reuse, RZ ;  /* 0x0000004200547210 */ /* 0x080fe20007fbe0ff */
[----:B------:R-:W-:Y:S01]  /*08d0*/  IMAD.SHL.U32 R50, R88, 0x20, RZ ;  /* 0x0000002058327824 */ /* 0x000fe200078e00ff */
[-C--:B------:R-:W-:Y:S02]  /*08e0*/  LEA.HI.X R37, R46, R67.reuse, RZ, 0x1, P0 ;  /* 0x000000432e257211 */ /* 0x080fe400000f0cff */
[C---:B------:R-:W-:Y:S02]  /*08f0*/  LOP3.LUT R75, R82.reuse, 0x44, RZ, 0xfc, !PT ;  /* 0x00000044524b7812 */ /* 0x040fe400078efcff */
[----:B------:R-:W-:Y:S01]  /*0900*/  LOP3.LUT R78, R82, 0x5c, RZ, 0xfc, !PT ;  /* 0x0000005c524e7812 */ /* 0x000fe200078efcff */
[----:B------:R-:W-:Y:S01]  /*0910*/  IMAD.WIDE.U32 R10, R102, 0x2, R10 ;  /* 0x00000002660a7825 */ /* 0x000fe200078e000a */
[-C--:B------:R-:W-:Y:S01]  /*0920*/  LEA R28, P6, R70, R66.reuse, 0x6 ;  /* 0x00000042461c7211 */ /* 0x080fe200078c30ff */
[----:B------:R-:W5:Y:S01]  /*0930*/  LDG.E.U16 R8, desc[UR16][R8.64] ;  /* 0x0000001008087981 */ /* 0x000f62000c1e1500 */
[----:B------:R-:W-:Y:S01]  /*0940*/  LEA R46, P0, R97, R66, 0x6 ;  /* 0x00000042612e7211 */ /* 0x000fe200078030ff */
[----:B------:R-:W-:Y:S01]  /*0950*/  IMAD.SHL.U32 R64, R75, 0x20, RZ ;  /* 0x000000204b407824 */ /* 0x000fe200078e00ff */
[-C--:B------:R-:W-:Y:S01]  /*0960*/  LEA.HI.X R31, R40, R67.reuse, RZ, 0x1, P4 ;  /* 0x00000043281f7211 */ /* 0x080fe200020f0cff */
[----:B------:R-:W-:Y:S01]  /*0970*/  IMAD.SHL.U32 R104, R78, 0x20, RZ ;  /* 0x000000204e687824 */ /* 0x000fe200078e00ff */
[----:B------:R-:W-:-:S02]  /*0980*/  LEA.HI.X R29, R38, R67, RZ, 0x1, P6 ;  /* 0x00000043261d7211 */ /* 0x000fc400030f0cff */
[C---:B------:R-:W-:Y:S02]  /*0990*/  LOP3.LUT R74, R82.reuse, 0x3c, RZ, 0xfc, !PT ;  /* 0x0000003c524a7812 */ /* 0x040fe400078efcff */
[----:B------:R-:W-:Y:S01]  /*09a0*/  LOP3.LUT R72, R82, 0x70, RZ, 0xfc, !PT ;  /* 0x0000007052487812 */ /* 0x000fe200078efcff */
[----:B------:R-:W-:Y:S01]  /*09b0*/  IMAD.WIDE.U32 R44, R102, 0x2, R44 ;  /* 0x00000002662c7825 */ /* 0x000fe200078e002c */
[-C--:B------:R-:W-:Y:S01]  /*09c0*/  LEA R40, P4, R5, R66.reuse, 0x6 ;  /* 0x0000004205287211 */ /* 0x080fe200078830ff */
[----:B------:R-:W5:Y:S01]  /*09d0*/  LDG.E.U16 R10, desc[UR16][R10.64] ;  /* 0x000000100a0a7981 */ /* 0x000f62000c1e1500 */
[-C--:B------:R-:W-:Y:S01]  /*09e0*/  LEA.HI.X R47, R58, R67.reuse, RZ, 0x1, P0 ;  /* 0x000000433a2f7211 */ /* 0x080fe200000f0cff */
[----:B------:R-:W-:Y:S01]  /*09f0*/  IMAD.SHL.U32 R62, R74, 0x20, RZ ;  /* 0x000000204a3e7824 */ /* 0x000fe200078e00ff */
[-C--:B------:R-:W-:Y:S01]  /*0a00*/  LEA R48, P6, R95, R66.reuse, 0x6 ;  /* 0x000000425f307211 */ /* 0x080fe200078c30ff */
[----:B------:R-:W-:Y:S01]  /*0a10*/  IMAD.SHL.U32 R42, R72, 0x20, RZ ;  /* 0x00000020482a7824 */ /* 0x000fe200078e00ff */
[-C--:B------:R-:W-:Y:S01]  /*0a20*/  LEA.HI.X R85, R91, R67.reuse, RZ, 0x1, P5 ;  /* 0x000000435b557211 */ /* 0x080fe200028f0cff */
[----:B------:R-:W-:Y:S01]  /*0a30*/  IMAD.WIDE.U32 R12, R102, 0x2, R12 ;  /* 0x00000002660c7825 */ /* 0x000fe200078e000c */
[-C--:B------:R-:W-:Y:S01]  /*0a40*/  LEA R38, P5, R88, R66.reuse, 0x6 ;  /* 0x0000004258267211 */ /* 0x080fe200078a30ff */
[----:B------:R2:W5:Y:S01]  /*0a50*/  LDG.E.U16 R9, desc[UR16][R44.64] ;  /* 0x000000102c097981 */ /* 0x000562000c1e1500 */
[-C--:B------:R-:W-:Y:S01]  /*0a60*/  LEA.HI.X R41, R52, R67.reuse, RZ, 0x1, P4 ;  /* 0x0000004334297211 */ /* 0x080fe200020f0cff */
[----:B------:R-:W-:Y:S01]  /*0a70*/  IMAD.WIDE.U32 R46, R102, 0x2, R46 ;  /* 0x00000002662e7825 */ /* 0x000fe200078e002e */
[-C--:B------:R-:W-:Y:S01]  /*0a80*/  LEA R52, P4, R75, R66.reuse, 0x6 ;  /* 0x000000424b347211 */ /* 0x080fe200078830ff */
[----:B------:R-:W5:Y:S01]  /*0a90*/  LDG.E.U16 R12, desc[UR16][R12.64] ;  /* 0x000000100c0c7981 */ /* 0x000f62000c1e1500 */
[-C--:B------:R-:W-:Y:S01]  /*0aa0*/  LEA.HI.X R49, R60, R67.reuse, RZ, 0x1, P6 ;  /* 0x000000433c317211 */ /* 0x080fe200030f0cff */
[----:B------:R-:W-:Y:S01]  /*0ab0*/  IMAD.WIDE.U32 R84, R102, 0x2, R84 ;  /* 0x0000000266547825 */ /* 0x000fe200078e0054 */
[----:B------:R-:W-:Y:S01]  /*0ac0*/  LEA R58, P0, R78, R66, 0x6 ;  /* 0x000000424e3a7211 */ /* 0x000fe200078030ff */
[----:B------:R3:W5:Y:S01]  /*0ad0*/  LDG.E.U16 R11, desc[UR16][R46.64] ;  /* 0x000000102e0b7981 */ /* 0x000762000c1e1500 */
[----:B------:R-:W-:-:S02]  /*0ae0*/  LEA.HI.X R39, R50, R67, RZ, 0x1, P5 ;  /* 0x0000004332277211 */ /* 0x000fc400028f0cff */
[----:B------:R-:W-:Y:S01]  /*0af0*/  LOP3.LUT R89, R82, 0x1c, RZ, 0xfc, !PT ;  /* 0x0000001c52597812 */ /* 0x000fe200078efcff */
[----:B------:R-:W-:Y:S01]  /*0b00*/  IMAD.WIDE.U32 R48, R102, 0x2, R48 ;  /* 0x0000000266307825 */ /* 0x000fe200078e0030 */
[-C--:B------:R-:W-:Y:S01]  /*0b10*/  LEA R50, P5, R74, R66.reuse, 0x6 ;  /* 0x000000424a327211 */ /* 0x080fe200078a30ff */
[----:B------:R4:W5:Y:S01]  /*0b20*/  LDG.E.U16 R101, desc[UR16][R84.64] ;  /* 0x0000001054657981 */ /* 0x000962000c1e1500 */
[----:B------:R-:W-:Y:S01]  /*0b30*/  LEA R32, P3, R72, R66, 0x6 ;  /* 0x0000004248207211 */ /* 0x000fe200078630ff */
[----:B------:R-:W-:Y:S01]  /*0b40*/  IMAD.SHL.U32 R83, R92, 0x40, RZ ;  /* 0x000000405c537824 */ /* 0x000fe200078e00ff */
[-C--:B------:R-:W-:Y:S01]  /*0b50*/  LEA.HI.X R53, R64, R67.reuse, RZ, 0x1, P4 ;  /* 0x0000004340357211 */ /* 0x080fe200020f0cff */
[----:B------:R-:W-:Y:S01]  /*0b60*/  IMAD.WIDE.U32 R16, R102, 0x2, R16 ;  /* 0x0000000266107825 */ /* 0x000fe200078e0010 */
[----:B------:R-:W-:Y:S01]  /*0b70*/  LEA.HI.X R59, R104, R67, RZ, 0x1, P0 ;  /* 0x00000043683b7211 */ /* 0x000fe200000f0cff */
[----:B------:R0:W5:Y:S01]  /*0b80*/  LDG.E.U16 R13, desc[UR16][R48.64] ;  /* 0x00000010300d7981 */ /* 0x000162000c1e1500 */
[-C--:B--2---:R-:W-:Y:S01]  /*0b90*/  LEA R44, P0, R91, R22.reuse, 0x2 ;  /* 0x000000165b2c7211 */ /* 0x084fe200078010ff */
[----:B------:R-:W-:Y:S01]  /*0ba0*/  IMAD.SHL.U32 R54, R89, 0x20, RZ ;  /* 0x0000002059367824 */ /* 0x000fe200078e00ff */
[----:B---3--:R-:W-:-:S02]  /*0bb0*/  LEA R46, P2, R92, R22, 0x7 ;  /* 0x000000165c2e7211 */ /* 0x008fc400078438ff */
[-C--:B------:R-:W-:Y:S01]  /*0bc0*/  LEA.HI.X R51, R62, R67.reuse, RZ, 0x1, P5 ;  /* 0x000000433e337211 */ /* 0x080fe200028f0cff */
[----:B------:R-:W-:Y:S01]  /*0bd0*/  IMAD.WIDE.U32 R52, R102, 0x2, R52 ;  /* 0x0000000266347825 */ /* 0x000fe200078e0034 */
[----:B------:R-:W-:Y:S01]  /*0be0*/  LOP3.LUT R76, R82, 0x4c, RZ, 0xfc, !PT ;  /* 0x0000004c524c7812 */ /* 0x000fe200078efcff */
[----:B------:R-:W5:Y:S01]  /*0bf0*/  LDG.E.U16 R16, desc[UR16][R16.64] ;  /* 0x0000001010107981 */ /* 0x000f62000c1e1500 */
[----:B------:R-:W-:Y:S01]  /*0c00*/  LEA.HI.X R33, R42, R67, RZ, 0x1, P3 ;  /* 0x000000432a217211 */ /* 0x000fe200018f0cff */
[----:B------:R-:W-:Y:S01]  /*0c10*/  IMAD.WIDE.U32 R14, R102, 0x2, R14 ;  /* 0x00000002660e7825 */ /* 0x000fe200078e000e */
[----:B------:R-:W-:Y:S02]  /*0c20*/  LEA R42, P3, R89, R66, 0x6 ;  /* 0x00000042592a7211 */ /* 0x000fe400078630ff */
[-C--:B------:R-:W-:Y:S01]  /*0c30*/  LEA.HI.X R45, R0, R23.reuse, RZ, 0x1, P0 ;  /* 0x00000017002d7211 */ /* 0x080fe200000f0cff */
[----:B----4-:R-:W-:Y:S01]  /*0c40*/  IMAD.SHL.U32 R84, R86, 0x40, RZ ;  /* 0x0000004056547824 */ /* 0x010fe200078e00ff */
[----:B------:R-:W-:Y:S01]  /*0c50*/  LEA.HI.X R47, R83, R23, RZ, 0x1, P2 ;  /* 0x00000017532f7211 */ /* 0x000fe200010f0cff */
[----:B------:R-:W-:Y:S01]  /*0c60*/  IMAD.WIDE.U32 R50, R102, 0x2, R50 ;  /* 0x0000000266327825 */ /* 0x000fe200078e0032 */
[----:B0-----:R-:W-:Y:S01]  /*0c70*/  LEA R48, P0, R86, R22, 0x7 ;  /* 0x0000001656307211 */ /* 0x001fe200078038ff */
[----:B------:R0:W5:Y:S01]  /*0c80*/  LDG.E.U16 R17, desc[UR16][R52.64] ;  /* 0x0000001034117981 */ /* 0x000162000c1e1500 */
[----:B------:R-:W-:Y:S01]  /*0c90*/  LOP3.LUT R79, R82, 0x64, RZ, 0xfc, !PT ;  /* 0x00000064524f7812 */ /* 0x000fe200078efcff */
[----:B------:R-:W-:Y:S01]  /*0ca0*/  IMAD.SHL.U32 R114, R76, 0x20, RZ ;  /* 0x000000204c727824 */ /* 0x000fe200078e00ff */
[----:B------:R-:W-:-:S02]  /*0cb0*/  LOP3.LUT R80, R82, 0x6c, RZ, 0xfc, !PT ;  /* 0x0000006c52507812 */ /* 0x000fc400078efcff */
[----:B------:R-:W-:Y:S01]  /*0cc0*/  LOP3.LUT R81, R82, 0x74, RZ, 0xfc, !PT ;  /* 0x0000007452517812 */ /* 0x000fe200078efcff */
[----:B------:R-:W-:Y:S01]  /*0cd0*/  IMAD.WIDE.U32 R18, R102, 0x2, R18 ;  /* 0x0000000266127825 */ /* 0x000fe200078e0012 */
[----:B------:R-:W-:Y:S01]  /*0ce0*/  LOP3.LUT R82, R82, 0x7c, RZ, 0xfc, !PT ;  /* 0x0000007c52527812 */ /* 0x000fe200078efcff */
[----:B------:R-:W5:Y:S01]  /*0cf0*/  LDG.E.U16 R14, desc[UR16][R14.64] ;  /* 0x000000100e0e7981 */ /* 0x000f62000c1e1500 */
[----:B------:R-:W-:Y:S01]  /*0d00*/  LEA.HI.X R43, R54, R67, RZ, 0x1, P3 ;  /* 0x00000043362b7211 */ /* 0x000fe200018f0cff */
[----:B------:R-:W-:Y:S01]  /*0d10*/  IMAD.WIDE.U32 R20, R102, 0x2, R20 ;  /* 0x0000000266147825 */ /* 0x000fe200078e0014 */
[----:B------:R-:W-:Y:S01]  /*0d20*/  LEA R54, P3, R76, R66, 0x6 ;  /* 0x000000424c367211 */ /* 0x000fe200078630ff */
[----:B------:R-:W5:Y:S01]  /*0d30*/  LDG.E.U16 R18, desc[UR16][R18.64] ;  /* 0x0000001012127981 */ /* 0x000f62000c1e1500 */
[----:B------:R-:W-:Y:S01]  /*0d40*/  LEA.HI.X R49, R84, R23, RZ, 0x1, P0 ;  /* 0x0000001754317211 */ /* 0x000fe200000f0cff */
[----:B0-----:R-:W-:Y:S01]  /*0d50*/  IMAD.WIDE.U32 R52, R102, 0x2, R46 ;  /* 0x0000000266347825 */ /* 0x001fe200078e002e */
[----:B------:R-:W-:Y:S01]  /*0d60*/  LEA R46, P0, R87, R22, 0x7 ;  /* 0x00000016572e7211 */ /* 0x000fe200078038ff */
[----:B------:R-:W5:Y:S01]  /*0d70*/  LDG.E.U16 R20, desc[UR16][R20.64] ;  /* 0x0000001014147981 */ /* 0x000f62000c1e1500 */
[-C--:B------:R-:W-:Y:S01]  /*0d80*/  LEA R60, P6, R79, R66.reuse, 0x6 ;  /* 0x000000424f3c7211 */ /* 0x080fe200078c30ff */
[----:B------:R-:W-:Y:S01]  /*0d90*/  IMAD.SHL.U32 R86, R87, 0x40, RZ ;  /* 0x0000004057567824 */ /* 0x000fe200078e00ff */
[CC--:B------:R-:W-:Y:S01]  /*0da0*/  LEA R62, P5, R80.reuse, R66.reuse, 0x6 ;  /* 0x00000042503e7211 */ /* 0x0c0fe200078a30ff */
[----:B------:R-:W-:Y:S01]  /*0db0*/  IMAD.SHL.U32 R106, R79, 0x20, RZ ;  /* 0x000000204f6a7824 */ /* 0x000fe200078e00ff */
[----:B------:R0:W5:Y:S01]  /*0dc0*/  LDG.E.U16 R15, desc[UR16][R50.64] ;  /* 0x00000010320f7981 */ /* 0x000162000c1e1500 */
[----:B------:R-:W-:Y:S01]  /*0dd0*/  IMAD.SHL.U32 R108, R80, 0x20, RZ ;  /* 0x00000020506c7824 */ /* 0x000fe200078e00ff */
[CC--:B------:R-:W-:Y:S01]  /*0de0*/  LEA R64, P4, R81.reuse, R66.reuse, 0x6 ;  /* 0x0000004251407211 */ /* 0x0c0fe200078830ff */
[----:B------:R-:W-:Y:S01]  /*0df0*/  IMAD.SHL.U32 R110, R81, 0x20, RZ ;  /* 0x00000020516e7824 */ /* 0x000fe200078e00ff */
[----:B------:R-:W-:Y:S01]  /*0e00*/  LEA.HI.X R55, R114, R67, RZ, 0x1, P3 ;  /* 0x0000004372377211 */ /* 0x000fe200018f0cff */
[----:B------:R-:W-:Y:S01]  /*0e10*/  IMAD.SHL.U32 R85, R88, 0x40, RZ ;  /* 0x0000004058557824 */ /* 0x000fe200078e00ff */
[----:B------:R-:W-:Y:S01]  /*0e20*/  LEA R66, P3, R82, R66, 0x6 ;  /* 0x0000004252427211 */ /* 0x000fe200078630ff */
[----:B------:R-:W-:Y:S01]  /*0e30*/  IMAD.WIDE.U32 R44, R102, 0x2, R44 ;  /* 0x00000002662c7825 */ /* 0x000fe200078e002c */
[----:B------:R-:W-:-:S02]  /*0e40*/  LEA.HI.X R47, R86, R23, RZ, 0x1, P0 ;  /* 0x00000017562f7211 */ /* 0x000fc400000f0cff */
[----:B0-----:R-:W-:Y:S01]  /*0e50*/  LEA R50, P2, R88, R22, 0x7 ;  /* 0x0000001658327211 */ /* 0x001fe200078438ff */
[----:B------:R-:W-:Y:S01]  /*0e60*/  IMAD.SHL.U32 R112, R82, 0x20, RZ ;  /* 0x0000002052707824 */ /* 0x000fe200078e00ff */
[-C--:B------:R-:W-:Y:S01]  /*0e70*/  LEA.HI.X R61, R106, R67.reuse, RZ, 0x1, P6 ;  /* 0x000000436a3d7211 */ /* 0x080fe200030f0cff */
[----:B------:R-:W5:Y:S01]  /*0e80*/  LDG.E.U16 R19, desc[UR16][R44.64] ;  /* 0x000000102c137981 */ /* 0x000f62000c1e1500 */
[-C--:B------:R-:W-:Y:S01]  /*0e90*/  LEA.HI.X R63, R108, R67.reuse, RZ, 0x1, P5 ;  /* 0x000000436c3f7211 */ /* 0x080fe200028f0cff */
[----:B------:R-:W-:Y:S01]  /*0ea0*/  IMAD.SHL.U32 R88, R4, 0x40, RZ ;  /* 0x0000004004587824 */ /* 0x000fe200078e00ff */
[----:B------:R-:W-:Y:S01]  /*0eb0*/  LEA.HI.X R65, R110, R67, RZ, 0x1, P4 ;  /* 0x000000436e417211 */ /* 0x000fe200020f0cff */
[----:B------:R0:W5:Y:S01]  /*0ec0*/  LDG.E.U16 R21, desc[UR16][R44.64+0x40] ;  /* 0x000040102c157981 */ /* 0x000162000c1e1500 */
[----:B------:R-:W-:Y:S01]  /*0ed0*/  LEA.HI.X R51, R85, R23, RZ, 0x1, P2 ;  /* 0x0000001755337211 */ /* 0x000fe200010f0cff */
[----:B------:R-:W-:Y:S01]  /*0ee0*/  IMAD.WIDE.U32 R36, R102, 0x2, R36 ;  /* 0x0000000266247825 */ /* 0x000fe200078e0024 */
[----:B------:R-:W-:-:S02]  /*0ef0*/  LEA.HI.X R67, R112, R67, RZ, 0x1, P3 ;  /* 0x0000004370437211 */ /* 0x000fc400018f0cff */
[-C--:B------:R-:W-:Y:S01]  /*0f00*/  LEA R4, P2, R4, R22.reuse, 0x7 ;  /* 0x0000001604047211 */ /* 0x080fe200078438ff */
[C---:B------:R-:W-:Y:S02]  /*0f10*/  IMAD.WIDE.U32 R38, R102.reuse, 0x2, R38 ;  /* 0x0000000266267825 */ /* 0x040fe400078e0026 */
[----:B------:R-:W5:Y:S01]  /*0f20*/  LDG.E.U16 R36, desc[UR16][R36.64] ;  /* 0x0000001024247981 */ /* 0x000f62000c1e1500 */
[CC--:B0-----:R-:W-:Y:S01]  /*0f30*/  LEA R44, P0, R5.reuse, R22.reuse, 0x7 ;  /* 0x00000016052c7211 */ /* 0x0c1fe200078038ff */
[----:B------:R-:W-:Y:S01]  /*0f40*/  IMAD.SHL.U32 R87, R5, 0x40, RZ ;  /* 0x0000004005577824 */ /* 0x000fe200078e00ff */
[C---:B------:R-:W-:Y:S01]  /*0f50*/  LEA R22, P3, R89.reuse, R22, 0x7 ;  /* 0x0000001659167211 */ /* 0x040fe200078638ff */
[----:B------:R-:W-:Y:S01]  /*0f60*/  IMAD.WIDE.U32 R46, R102, 0x2, R46 ;  /* 0x00000002662e7825 */ /* 0x000fe200078e002e */
[----:B------:R-:W5:Y:S03]  /*0f70*/  LDG.E.U16 R38, desc[UR16][R38.64] ;  /* 0x0000001026267981 */ /* 0x000f66000c1e1500 */
[----:B------:R-:W-:Y:S01]  /*0f80*/  IMAD.SHL.U32 R89, R89, 0x40, RZ ;  /* 0x0000004059597824 */ /* 0x000fe200078e00ff */
[-C--:B------:R-:W-:Y:S01]  /*0f90*/  LEA.HI.X R45, R87, R23.reuse, RZ, 0x1, P0 ;  /* 0x00000017572d7211 */ /* 0x080fe200000f0cff */
[----:B------:R-:W5:Y:S01]  /*0fa0*/  LDG.E.U16 R37, desc[UR16][R46.64] ;  /* 0x000000102e257981 */ /* 0x000f62000c1e1500 */
[----:B------:R-:W-:-:S02]  /*0fb0*/  LEA.HI.X R5, R88, R23, RZ, 0x1, P2 ;  /* 0x0000001758057211 */ /* 0x000fc400010f0cff */
[----:B------:R-:W-:Y:S01]  /*0fc0*/  LEA.HI.X R23, R89, R23, RZ, 0x1, P3 ;  /* 0x0000001759177211 */ /* 0x000fe200018f0cff */
[----:B------:R0:W5:Y:S01]  /*0fd0*/  LDG.E.U16 R39, desc[UR16][R46.64+0x40] ;  /* 0x000040102e277981 */ /* 0x000162000c1e1500 */
[----:B------:R-:W-:-:S04]  /*0fe0*/  IMAD.WIDE.U32 R28, R102, 0x2, R28 ;  /* 0x00000002661c7825 */ /* 0x000fc800078e001c */
[C---:B------:R-:W-:Y:S02]  /*0ff0*/  IMAD.WIDE.U32 R30, R102.reuse, 0x2, R30 ;  /* 0x00000002661e7825 */ /* 0x040fe400078e001e */
[----:B------:R2:W5:Y:S02]  /*1000*/  LDG.E.U16 R28, desc[UR16][R28.64] ;  /* 0x000000101c1c7981 */ /* 0x000564000c1e1500 */
[C---:B------:R-:W-:Y:S01]  /*1010*/  IMAD.WIDE.U32 R32, R102.reuse, 0x2, R32 ;  /* 0x0000000266207825 */ /* 0x040fe200078e0020 */
[--C-:B0-----:R-:W-:Y:S01]  /*1020*/  SHF.R.S32.HI R47, RZ, 0x6, R90.reuse ;  /* 0x00000006ff2f7819 */ /* 0x101fe2000001145a */
[----:B------:R2:W5:Y:S01]  /*1030*/  LDG.E.U16 R30, desc[UR16][R30.64] ;  /* 0x000000101e1e7981 */ /* 0x000562000c1e1500 */
[----:B------:R-:W-:Y:S01]  /*1040*/  SHF.R.U32.HI R46, RZ, 0x5, R90 ;  /* 0x00000005ff2e7819 */ /* 0x000fe2000001165a */
[C---:B------:R-:W-:Y:S01]  /*1050*/  IMAD.WIDE.U32 R34, R102.reuse, 0x2, R34 ;  /* 0x0000000266227825 */ /* 0x040fe200078e0022 */
[----:B------:R-:W-:Y:S01]  /*1060*/  SGXT R47, R47, 0x1 ;  /* 0x000000012f2f781a */ /* 0x000fe20000000200 */
[----:B------:R2:W5:Y:S02]  /*1070*/  LDG.E.U16 R32, desc[UR16][R32.64] ;  /* 0x0000001020207981 */ /* 0x000564000c1e1500 */
[----:B------:R-:W-:-:S04]  /*1080*/  IMAD.WIDE.U32 R24, R102, 0x2, R24 ;  /* 0x0000000266187825 */ /* 0x000fc800078e0018 */
[----:B------:R-:W-:-:S04]  /*1090*/  IMAD.WIDE.U32 R26, R102, 0x2, R26 ;  /* 0x00000002661a7825 */ /* 0x000fc800078e001a */
[----:B------:R-:W-:-:S04]  /*10a0*/  IMAD.WIDE.U32 R40, R102, 0x2, R40 ;  /* 0x0000000266287825 */ /* 0x000fc800078e0028 */
[----:B------:R-:W-:Y:S01]  /*10b0*/  IMAD.WIDE.U32 R42, R102, 0x2, R42 ;  /* 0x00000002662a7825 */ /* 0x000fe200078e002a */
[----:B------:R-:W-:Y:S01]  /*10c0*/  R2UR UR12, R46 ;  /* 0x000000002e0c72ca */ /* 0x000fe200000e0000 */
[----:B------:R2:W5:Y:S02]  /*10d0*/  LDG.E.U16 R34, desc[UR16][R34.64] ;  /* 0x0000001022227981 */ /* 0x000564000c1e1500 */
[----:B------:R-:W-:-:S04]  /*10e0*/  IMAD.WIDE.U32 R54, R102, 0x2, R54 ;  /* 0x0000000266367825 */ /* 0x000fc800078e0036 */
[C---:B------:R-:W-:Y:S01]  /*10f0*/  IMAD.WIDE.U32 R56, R102.reuse, 0x2, R56 ;  /* 0x0000000266387825 */ /* 0x040fe200078e0038 */
[----:B------:R2:W5:Y:S03]  /*1100*/  LDG.E.U16 R24, desc[UR16][R24.64] ;  /* 0x0000001018187981 */ /* 0x000566000c1e1500 */
[C---:B------:R-:W-:Y:S01]  /*1110*/  IMAD.WIDE.U32 R58, R102.reuse, 0x2, R58 ;  /* 0x00000002663a7825 */ /* 0x040fe200078e003a */
[----:B------:R2:W5:Y:S03]  /*1120*/  LDG.E.U16 R26, desc[UR16][R26.64] ;  /* 0x000000101a1a7981 */ /* 0x000566000c1e1500 */
[C---:B------:R-:W-:Y:S01]  /*1130*/  IMAD.WIDE.U32 R60, R102.reuse, 0x2, R60 ;  /* 0x00000002663c7825 */ /* 0x040fe200078e003c */
[----:B------:R2:W5:Y:S03]  /*1140*/  LDG.E.U16 R40, desc[UR16][R40.64] ;  /* 0x0000001028287981 */ /* 0x000566000c1e1500 */
[C---:B------:R-:W-:Y:S01]  /*1150*/  IMAD.WIDE.U32 R62, R102.reuse, 0x2, R62 ;  /* 0x00000002663e7825 */ /* 0x040fe200078e003e */
[----:B------:R2:W5:Y:S03]  /*1160*/  LDG.E.U16 R42, desc[UR16][R42.64] ;  /* 0x000000102a2a7981 */ /* 0x000566000c1e1500 */
[----:B------:R-:W-:-:S04]  /*1170*/  IMAD.WIDE.U32 R64, R102, 0x2, R64 ;  /* 0x0000000266407825 */ /* 0x000fc800078e0040 */
[----:B------:R-:W-:-:S04]  /*1180*/  IMAD.WIDE.U32 R66, R102, 0x2, R66 ;  /* 0x0000000266427825 */ /* 0x000fc800078e0042 */
[----:B------:R-:W-:-:S04]  /*1190*/  IMAD.WIDE.U32 R48, R102, 0x2, R48 ;  /* 0x0000000266307825 */ /* 0x000fc800078e0030 */
[C---:B------:R-:W-:Y:S01]  /*11a0*/  IMAD.WIDE.U32 R50, R102.reuse, 0x2, R50 ;  /* 0x0000000266327825 */ /* 0x040fe200078e0032 */
[----:B------:R2:W5:Y:S03]  /*11b0*/  LDG.E.U16 R29, desc[UR16][R48.64] ;  /* 0x00000010301d7981 */ /* 0x000566000c1e1500 */
[C---:B------:R-:W-:Y:S01]  /*11c0*/  IMAD.WIDE.U32 R44, R102.reuse, 0x2, R44 ;  /* 0x00000002662c7825 */ /* 0x040fe200078e002c */
[----:B------:R2:W5:Y:S03]  /*11d0*/  LDG.E.U16 R31, desc[UR16][R48.64+0x40] ;  /* 0x00004010301f7981 */ /* 0x000566000c1e1500 */
[C---:B------:R-:W-:Y:S01]  /*11e0*/  IMAD.WIDE.U32 R4, R102.reuse, 0x2, R4 ;  /* 0x0000000266047825 */ /* 0x040fe200078e0004 */
[----:B------:R2:W5:Y:S03]  /*11f0*/  LDG.E.U16 R33, desc[UR16][R50.64] ;  /* 0x0000001032217981 */ /* 0x000566000c1e1500 */
[----:B------:R-:W-:Y:S01]  /*1200*/  IMAD.WIDE.U32 R22, R102, 0x2, R22 ;  /* 0x0000000266167825 */ /* 0x000fe200078e0016 */
[----:B------:R2:W5:Y:S01]  /*1210*/  LDG.E.U16 R35, desc[UR16][R50.64+0x40] ;  /* 0x0000401032237981 */ /* 0x000562000c1e1500 */
[----:B------:R-:W-:-:S02]  /*1220*/  LOP3.LUT R47, R47, 0x90, RZ, 0xc0, !PT ;  /* 0x000000902f2f7812 */ /* 0x000fc400078ec0ff */
[----:B------:R-:W-:Y:S01]  /*1230*/  IMAD.SHL.U32 R46, R90, 0x2, RZ ;  /* 0x000000025a2e7824 */ /* 0x000fe200078e00ff */
[----:B------:R2:W5:Y:S01]  /*1240*/  LDG.E.U16 R54, desc[UR16][R54.64] ;  /* 0x0000001036367981 */ /* 0x000562000c1e1500 */
[----:B-1----:R-:W-:-:S03]  /*1250*/  R2UR UR15, R93 ;  /* 0x000000005d0f72ca */ /* 0x002fc600000e0000 */
[----:B------:R2:W5:Y:S01]  /*1260*/  LDG.E.U16 R56, desc[UR16][R56.64] ;  /* 0x0000001038387981 */ /* 0x000562000c1e1500 */
[----:B------:R-:W-:-:S03]  /*1270*/  LOP3.LUT R47, R47, 0x7e, R46, 0x78, !PT ;  /* 0x0000007e2f2f7812 */ /* 0x000fc600078e782e */
[----:B------:R2:W5:Y:S04]  /*1280*/  LDG.E.U16 R58, desc[UR16][R58.64] ;  /* 0x000000103a3a7981 */ /* 0x000568000c1e1500 */
        /* <DEDUP_REMOVED lines=11> */
[----:B------:R2:W5:Y:S01]  /*1340*/  LDG.E.U16 R51, desc[UR16][R22.64+0x40] ;  /* 0x0000401016337981 */ /* 0x000562000c1e1500 */
[----:B------:R-:W-:Y:S05]  /*1350*/  @P1 BRA `(.L_x_5) ;  /* 0x0000000000181947 */ /* 0x000fea0003800000 */
[----:B------:R-:W-:Y:S01]  /*1360*/  ELECT P0, URZ, PT ;  /* 0x0000000000ff782f */ /* 0x000fe20003800000 */
[----:B--2---:R-:W-:Y:S01]  /*1370*/  IMAD.MOV.U32 R4, RZ, RZ, 0x1 ;  /* 0x00000001ff047424 */ /* 0x004fe200078e00ff */
[----:B------:R-:W-:Y:S01]  /*1380*/  UMOV UR4, 0x40 ;  /* 0x0000004000047882 */ /* 0x000fe20000000000 */
[----:B------:R-:W-:Y:S01]  /*1390*/  UVIRTCOUNT.DEALLOC.SMPOOL 0x80 ;  /* 0x000000800000784c */ /* 0x000fe20000000000 */
[----:B------:R-:W-:-:S09]  /*13a0*/  ULEA UR4, UR13, UR4, 0x18 ;  /* 0x000000040d047291 */ /* 0x000fd2000f8ec0ff */
[----:B------:R0:W-:Y:S03]  /*13b0*/  @P0 STS.U8 [UR4], R4 ;  /* 0x00000004ff000988 */ /* 0x0001e60008000004 */
.L_x_5:
[C---:B------:R-:W-:Y:S01]  /*13c0*/  LOP3.LUT P2, RZ, R90.reuse, 0x7f, RZ, 0xc0, !PT ;  /* 0x0000007f5aff7812 */ /* 0x040fe2000784c0ff */
[----:B-----5:R1:W-:Y:S01]  /*13d0*/  STS.U16 [R47+UR14+0x1200], R7 ;  /* 0x001200072f007988 */ /* 0x0203e2000800040e */
[----:B------:R-:W-:Y:S01]  /*13e0*/  UMOV UR4, 0x1 ;  /* 0x0000000100047882 */ /* 0x000fe20000000000 */
[----:B------:R-:W-:Y:S02]  /*13f0*/  SHF.R.U32.HI R92, RZ, 0x1, R91 ;  /* 0x00000001ff5c7819 */ /* 0x000fe4000001165b */
[----:B------:R3:W-:Y:S01]  /*1400*/  STS.U16 [R47+UR14+0x200], R6 ;  /* 0x000200062f007988 */ /* 0x0007e2000800040e */
[----:B--2---:R-:W-:Y:S02]  /*1410*/  LOP3.LUT R5, R47, 0x20, RZ, 0x3c, !PT ;  /* 0x000000202f057812 */ /* 0x004fe400078e3cff */
[----:B0-----:R-:W-:Y:S01]  /*1420*/  LOP3.LUT R4, R90, 0x7f, RZ, 0xc0, !PT ;  /* 0x0000007f5a047812 */ /* 0x001fe200078ec0ff */
[----:B------:R0:W-:Y:S01]  /*1430*/  STS.U16 [R47+UR14+0x400], R8 ;  /* 0x000400082f007988 */ /* 0x0001e2000800040e */
[----:B-1----:R-:W-:-:S03]  /*1440*/  IMAD R7, R91, 0x2, R102 ;  /* 0x000000025b077824 */ /* 0x002fc600078e0266 */
[----:B------:R-:W-:Y:S01]  /*1450*/  VOTEU.ALL UP0, P2 ;  /* 0x0000000000ff7886 */ /* 0x000fe20001000000 */
[----:B------:R-:W-:Y:S01]  /*1460*/  VOTEU.ALL UP1, P2 ;  /* 0x0000000000ff7886 */ /* 0x000fe20001020000 */
[----:B------:R-:W-:Y:S01]  /*1470*/  IMAD.SHL.U32 R7, R7, 0x2, RZ ;  /* 0x0000000207077824 */ /* 0x000fe200078e00ff */
[----:B------:R0:W-:Y:S02]  /*1480*/  STS.U16 [R47+UR14+0x600], R10 ;  /* 0x0006000a2f007988 */ /* 0x0001e4000800040e */
[----:B------:R-:W-:-:S04]  /*1490*/  @!UP0 UIADD3 UR4, UPT, UPT, -UR4, 0x100000, URZ ;  /* 0x0010000004048890 */ /* 0x000fc8000fffe1ff */
[----:B------:R-:W-:Y:S02]  /*14a0*/  @!UP0 USHF.L.U32 UR5, UR4, 0xb, URZ ;  /* 0x0000000b04058899 */ /* 0x000fe400080006ff */
[----:B------:R-:W-:Y:S02]  /*14b0*/  @!UP0 USHF.L.U32 UR4, UR4, 0x1, URZ ;  /* 0x0000000104048899 */ /* 0x000fe400080006ff */
[----:B------:R-:W-:Y:S01]  /*14c0*/  UISETP.NE.U32.AND UP0, UPT, UR12, URZ, UPT ;  /* 0x000000ff0c00728c */ /* 0x000fe2000bf05070 */
[----:B---3--:R-:W-:Y:S01]  /*14d0*/  LOP3.LUT R6, R7, R92, RZ, 0x3c, !PT ;  /* 0x0000005c07067212 */ /* 0x008fe200078e3cff */
[----:B------:R0:W-:Y:S04]  /*14e0*/  STS.U16 [R47+UR14+0x800], R12 ;  /* 0x0008000c2f007988 */ /* 0x0001e8000800040e */
        /* <DEDUP_REMOVED lines=10> */
[----:B------:R0:W-:Y:S04]  /*1590*/  STS.U16 [R47+UR14], R101 ;  /* 0x000000652f007988 */ /* 0x0001e8000800040e */
        /* <DEDUP_REMOVED lines=31> */
[----:B------:R0:W-:Y:S01]  /*1790*/  STS.U16 [R6+UR14+0x2e00], R51 ;  /* 0x002e003306007988 */ /* 0x0001e2000800040e */
[----:B------:R1:W-:Y:S06]  /*17a0*/  MEMBAR.ALL.CTA ;  /* 0x0000000000007992 */ /* 0x0003ec0000008000 */
[----:B-1----:R-:W-:Y:S04]  /*17b0*/  FENCE.VIEW.ASYNC.S ;  /* 0x00000000000073c6 */ /* 0x002fe80000000000 */
[----:B------:R-:W1:Y:S02]  /*17c0*/  FENCE.VIEW.ASYNC.S ;  /* 0x00000000000073c6 */ /* 0x000e640000000000 */
[----:B-1----:R0:W1:Y:S02]  /*17d0*/  @!UP1 SYNCS.EXCH.64 URZ, [UR14+0x3000], UR4 ;  /* 0x003000040eff95b2 */ /* 0x0020640008000100 */
[----:B-1----:R-:W-:Y:S06]  /*17e0*/  BAR.SYNC.DEFER_BLOCKING 0x0 ;  /* 0x0000000000007b1d */ /* 0x002fec0000010000 */
[----:B0-----:R-:W-:Y:S05]  /*17f0*/  BRA.U UP0, `(.L_x_6) ;  /* 0x0000000100587547 */ /* 0x001fea000b800000 */
[----:B------:R-:W-:Y:S02]  /*1800*/  UIADD3 UR4, UPT, UPT, UR14, 0x2000, URZ ;  /* 0x000020000e047890 */ /* 0x000fe4000fffe0ff */
[----:B------:R-:W-:Y:S02]  /*1810*/  USHF.R.U32.HI UR5, URZ, 0x4, UR14 ;  /* 0x00000004ff057899 */ /* 0x000fe4000801160e */
[----:B------:R-:W-:Y:S02]  /*1820*/  USHF.R.U32.HI UR6, URZ, 0x4, UR4 ;  /* 0x00000004ff067899 */ /* 0x000fe40008011604 */
[----:B------:R-:W-:Y:S02]  /*1830*/  USGXT.U32 UR4, UR5, 0xe ;  /* 0x0000000e0504789a */ /* 0x000fe40008000000 */
[----:B------:R-:W-:Y:S01]  /*1840*/  USGXT.U32 UR6, UR6, 0xe ;  /* 0x0000000e0606789a */ /* 0x000fe20008000000 */
[----:B------:R-:W-:Y:S01]  /*1850*/  UMOV UR8, 0xfffffffe ;  /* 0xfffffffe00087882 */ /* 0x000fe20000000000 */
[----:B------:R-:W-:Y:S01]  /*1860*/  UMOV UR9, 0x7fffbfdf ;  /* 0x7fffbfdf00097882 */ /* 0x000fe20000000000 */
[----:B------:R-:W-:Y:S01]  /*1870*/  UMOV UR10, 0x80 ;  /* 0x00000080000a7882 */ /* 0x000fe20000000000 */
[----:B------:R-:W-:Y:S01]  /*1880*/  UMOV UR11, 0x40004040 ;  /* 0x40004040000b7882 */ /* 0x000fe20000000000 */
[----:B------:R-:W-:Y:S01]  /*1890*/  UMOV UR5, URZ ;  /* 0x000000ff00057c82 */ /* 0x000fe20008000000 */
[----:B------:R-:W-:Y:S01]  /*18a0*/  UMOV UR7, URZ ;  /* 0x000000ff00077c82 */ /* 0x000fe20008000000 */
[----:B------:R-:W-:-:S02]  /*18b0*/  UIADD3.64 UR8, UPT, UPT, UR4, -UR8, URZ ;  /* 0x8000000804087297 */ /* 0x000fc4000fffe0ff */
[----:B------:R-:W-:Y:S01]  /*18c0*/  UIADD3.64 UR10, UPT, UPT, UR6, UR10, URZ ;  /* 0x0000000a060a7297 */ /* 0x000fe2000fffe0ff */
[----:B------:R-:W-:Y:S01]  /*18d0*/  UMOV UR18, 0x0 ;  /* 0x0000000000127882 */ /* 0x000fe20000000000 */
[----:B------:R-:W-:Y:S01]  /*18e0*/  UMOV UR19, 0x8110010 ;  /* 0x0811001000137882 */ /* 0x000fe20000000000 */
[----:B------:R-:W-:Y:S01]  /*18f0*/  UMOV UR5, 0x80004020 ;  /* 0x8000402000057882 */ /* 0x000fe20000000000 */
[----:B------:R-:W-:Y:S01]  /*1900*/  UMOV UR7, 0x40004040 ;  /* 0x4000404000077882 */ /* 0x000fe20000000000 */
[----:B------:R-:W-:Y:S01]  /*1910*/  UMOV UR20, 0x0 ;  /* 0x0000000000147882 */ /* 0x000fe20000000000 */
[----:B------:R-:W-:Y:S01]  /*1920*/  UMOV UR21, 0x8110010 ;  /* 0x0811001000157882 */ /* 0x000fe20000000000 */
[----:B------:R0:W-:Y:S02]  /*1930*/  UTCHMMA gdesc[UR4], gdesc[UR6], tmem[UR15], tmem[UR18], idesc[UR19], !UPT ;  /* 0x00ff1206040075ea */ /* 0x0001e4000f80000f */
[----:B------:R0:W-:Y:S01]  /*1940*/  UTCHMMA gdesc[UR8], gdesc[UR10], tmem[UR15], tmem[UR20], idesc[UR21], UPT ;  /* 0x00ff140a080075ea */ /* 0x0001e2000b80000f */
[----:B------:R-:W-:-:S02]  /*1950*/  NOP ;  /* 0x0000000000007918 */ /* 0x000fc40000000000 */
.L_x_6:
[----:B------:R-:W-:Y:S02]  /*1960*/  ELECT P0, URZ, PT ;  /* 0x0000000000ff782f */ /* 0x000fe40003800000 */
[----:B------:R-:W-:Y:S01]  /*1970*/  SHF.R.S32.HI R101, RZ, 0x3, R90 ;  /* 0x00000003ff657819 */ /* 0x000fe2000001145a */
[----:B0-----:R-:W-:Y:S01]  /*1980*/  UIADD3 UR4, UPT, UPT, UR14, 0x3000, URZ ;  /* 0x000030000e047890 */ /* 0x001fe2000fffe0ff */
[----:B------:R-:W-:Y:S01]  /*1990*/  ISETP.LT.U32.AND P0, PT, R4, 0x20, P0 ;  /* 0x000000200400780c */ /* 0x000fe20000701070 */
[----:B------:R-:W-:-:S12]  /*19a0*/  UMOV UR5, URZ ;  /* 0x000000ff00057c82 */ /* 0x000fd80008000000 */
[----:B------:R-:W-:Y:S01]  /*19b0*/  VOTEU.ANY UP0, P0 ;  /* 0x0000000000ff7886 */ /* 0x000fe20000000100 */
[----:B------:R-:W-:-:S04]  /*19c0*/  VOTEU.ANY UP1, P0 ;  /* 0x0000000000ff7886 */ /* 0x000fc80000020100 */
[----:B------:R-:W-:Y:S01]  /*19d0*/  @UP0 UMOV UR5, UR4 ;  /* 0x0000000400050c82 */ /* 0x000fe20008000000 */
[----:B------:R-:W-:Y:S01]  /*19e0*/  USHF.L.U32 UR4, UR12, 0x15, URZ ;  /* 0x000000150c047899 */ /* 0x000fe200080006ff */
[----:B------:R0:W-:Y:S01]  /*19f0*/  @UP1 UTCBAR [UR5], URZ ;  /* 0x000000ff050013e9 */ /* 0x0001e200080000ff */
[----:B------:R-:W-:Y:S02]  /*1a00*/  BAR.SYNC.DEFER_BLOCKING 0x0 ;  /* 0x0000000000007b1d */ /* 0x000fe40000010000 */
[----:B------:R-:W-:-:S04]  /*1a10*/  ULOP3.LUT UR4, UR4, 0x600000, URZ, 0xc0, !UPT ;  /* 0x0060000004047892 */ /* 0x000fc8000f8ec0ff */
[----:B------:R-:W-:Y:S01]  /*1a20*/  UIADD3 UR4, UPT, UPT, UR15, UR4, URZ ;  /* 0x000000040f047290 */ /* 0x000fe2000fffe0ff */
[----:B------:R-:W1:Y:S02]  /*1a30*/  SYNCS.PHASECHK.TRANS64.TRYWAIT P0, [UR14+0x3000], RZ ;  /* 0x003000ffff0075a7 */ /* 0x000e64000800110e */
[----:B01----:R-:W-:Y:S09]  /*1a40*/  @!P0 BRA `(.L_x_7) ;  /* 0x0000001000fc8947 */ /* 0x003ff20003800000 */
.L_x_11:
[----:B------:R-:W-:Y:S01]  /*1a50*/  BAR.SYNC.DEFER_BLOCKING 0x0 ;  /* 0x0000000000007b1d */ /* 0x000fe20000010000 */
[C---:B------:R-:W-:Y:S01]  /*1a60*/  LOP3.LUT R104, R90.reuse, 0x7, RZ, 0xc0, !PT ;  /* 0x000000075a687812 */ /* 0x040fe200078ec0ff */
[----:B------:R-:W-:Y:S01]  /*1a70*/  IMAD.SHL.U32 R93, R90, 0x10, RZ ;  /* 0x000000105a5d7824 */ /* 0x000fe200078e00ff */
[----:B------:R-:W-:Y:S01]  /*1a80*/  SGXT R101, R101, 0x1 ;  /* 0x000000016565781a */ /* 0x000fe20000000200 */
[----:B------:R-:W-:Y:S02]  /*1a90*/  IMAD.SHL.U32 R107, R0, 0x4, RZ ;  /* 0x00000004006b7824 */ /* 0x000fe400078e00ff */
[----:B------:R-:W-:Y:S01]  /*1aa0*/  IMAD R91, R91, 0x4, R104 ;  /* 0x000000045b5b7824 */ /* 0x000fe200078e0268 */
[----:B------:R-:W-:Y:S01]  /*1ab0*/  LOP3.LUT R101, R92, 0x2040, R101, 0xf8, !PT ;  /* 0x000020405c657812 */ /* 0x000fe200078ef865 */
[----:B------:R-:W0:Y:S01]  /*1ac0*/  LDTM.x64 R4, tmem[UR4] ;  /* 0x00000004000479ee */ /* 0x000e220008340000 */
[----:B------:R-:W-:Y:S01]  /*1ad0*/  LOP3.LUT R93, R93, 0x7f0, RZ, 0xc0, !PT ;  /* 0x000007f05d5d7812 */ /* 0x000fe200078ec0ff */
[----:B------:R-:W-:Y:S01]  /*1ae0*/  IMAD.SHL.U32 R92, R91, 0x10, RZ ;  /* 0x000000105b5c7824 */ /* 0x000fe200078e00ff */
[----:B------:R-:W1:Y:S01]  /*1af0*/  LDCU.64 UR4, c[0x0][0x390] ;  /* 0x00007200ff0477ac */ /* 0x000e620008000a00 */
[----:B------:R-:W-:-:S02]  /*1b00*/  IMAD.SHL.U32 R91, R90, 0x8, RZ ;  /* 0x000000085a5b7824 */ /* 0x000fc400078e00ff */
[----:B------:R-:W-:Y:S01]  /*1b10*/  IMAD R90, R104, 0x800, R93 ;  /* 0x00000800685a7824 */ /* 0x000fe200078e025d */
[----:B------:R-:W-:Y:S01]  /*1b20*/  LOP3.LUT R101, R101, R92, RZ, 0x3c, !PT ;  /* 0x0000005c65657212 */ /* 0x000fe200078e3cff */
[----:B------:R-:W-:Y:S01]  /*1b30*/  IMAD.SHL.U32 R0, R100, 0x40, RZ ;  /* 0x0000004064007824 */ /* 0x000fe200078e00ff */
[----:B------:R-:W-:Y:S01]  /*1b40*/  LOP3.LUT R92, R91, 0x80, RZ, 0xc0, !PT ;  /* 0x000000805b5c7812 */ /* 0x000fe200078ec0ff */
[----:B------:R-:W-:Y:S01]  /*1b50*/  IMAD.SHL.U32 R110, R69, 0x40, RZ ;  /* 0x00000040456e7824 */ /* 0x000fe200078e00ff */
[----:B------:R-:W-:Y:S01]  /*1b60*/  LOP3.LUT R91, R90, 0x10, RZ, 0x3c, !PT ;  /* 0x000000105a5b7812 */ /* 0x000fe200078e3cff */
[----:B------:R-:W-:Y:S01]  /*1b70*/  IMAD.SHL.U32 R102, R102, 0x4, RZ ;  /* 0x0000000466667824 */ /* 0x000fe200078e00ff */
[----:B------:R-:W-:Y:S01]  /*1b80*/  IADD3 R92, PT, PT, R101, UR14, R92 ;  /* 0x0000000e655c7c10 */ /* 0x000fe2000fffe05c */
[----:B------:R-:W-:Y:S01]  /*1b90*/  IMAD.SHL.U32 R108, R77, 0x40, RZ ;  /* 0x000000404d6c7824 */ /* 0x000fe200078e00ff */
[C---:B------:R-:W-:Y:S01]  /*1ba0*/  LOP3.LUT R93, R90.reuse, 0x20, RZ, 0x3c, !PT ;  /* 0x000000205a5d7812 */ /* 0x040fe200078e3cff */
[----:B------:R-:W0:Y:S01]  /*1bb0*/  @!P2 SYNCS.CCTL.IV [UR14+0x3000] ;  /* 0x00300000ff00a9b1 */ /* 0x000e22000800000e */
[----:B------:R-:W-:Y:S01]  /*1bc0*/  NOP ;  /* 0x0000000000007918 */ /* 0x000fe20000000000 */
[----:B0-----:R-:W-:Y:S01]  /*1bd0*/  BAR.SYNC.DEFER_BLOCKING 0x0 ;  /* 0x0000000000007b1d */ /* 0x001fe20000010000 */
[----:B------:R-:W-:-:S02]  /*1be0*/  LOP3.LUT R101, R90, 0x30, RZ, 0x3c, !PT ;  /* 0x000000305a657812 */ /* 0x000fc400078e3cff */
[C---:B------:R-:W-:Y:S02]  /*1bf0*/  LOP3.LUT R103, R90.reuse, 0x40, RZ, 0x3c, !PT ;  /* 0x000000405a677812 */ /* 0x040fe400078e3cff */
[C---:B------:R-:W-:Y:S02]  /*1c00*/  LOP3.LUT R104, R90.reuse, 0x50, RZ, 0x3c, !PT ;  /* 0x000000505a687812 */ /* 0x040fe400078e3cff */
[C---:B------:R-:W-:Y:S02]  /*1c10*/  LOP3.LUT R105, R90.reuse, 0x60, RZ, 0x3c, !PT ;  /* 0x000000605a697812 */ /* 0x040fe400078e3cff */
[----:B------:R-:W-:Y:S02]  /*1c20*/  LOP3.LUT R106, R90, 0x70, RZ, 0x3c, !PT ;  /* 0x000000705a6a7812 */ /* 0x000fe400078e3cff */
[----:B-1----:R-:W-:Y:S01]  /*1c30*/  LEA R111, P0, R100, UR4, 0x8 ;  /* 0x00000004646f7c11 */ /* 0x002fe2000f8040ff */
[----:B------:R-:W-:-:S03]  /*1c40*/  IMAD.SHL.U32 R100, R79, 0x40, RZ ;  /* 0x000000404f647824 */ /* 0x000fc600078e00ff */
[----:B------:R-:W-:Y:S01]  /*1c50*/  LEA.HI.X R0, R0, UR5, RZ, 0x2, P0 ;  /* 0x0000000500007c11 */ /* 0x000fe200080f14ff */
[----:B------:R-:W-:Y:S04]  /*1c60*/  STS.128 [R90+UR14], R4 ;  /* 0x000000045a007988 */ /* 0x000fe80008000c0e */
[----:B------:R-:W-:Y:S04]  /*1c70*/  STS.128 [R91+UR14], R8 ;  /* 0x000000085b007988 */ /* 0x000fe80008000c0e */
[----:B------:R-:W-:Y:S04]  /*1c80*/  STS.128 [R93+UR14], R12 ;  /* 0x0000000c5d007988 */ /* 0x000fe80008000c0e */
[----:B------:R-:W-:Y:S04]  /*1c90*/  STS.128 [R101+UR14], R16 ;  /* 0x0000001065007988 */ /* 0x000fe80008000c0e */
[----:B------:R-:W-:Y:S04]  /*1ca0*/  STS.128 [R103+UR14], R20 ;  /* 0x0000001467007988 */ /* 0x000fe80008000c0e */
[----:B------:R-:W-:Y:S04]  /*1cb0*/  STS.128 [R104+UR14], R24 ;  /* 0x0000001868007988 */ /* 0x000fe80008000c0e */
[----:B------:R-:W-:Y:S04]  /*1cc0*/  STS.128 [R105+UR14], R28 ;  /* 0x0000001c69007988 */ /* 0x000fe80008000c0e */
[----:B------:R-:W-:Y:S01]  /*1cd0*/  STS.128 [R106+UR14], R32 ;  /* 0x000000206a007988 */ /* 0x000fe20008000c0e */
[----:B------:R-:W-:Y:S06]  /*1ce0*/  BAR.SYNC.DEFER_BLOCKING 0x0 ;  /* 0x0000000000007b1d */ /* 0x000fec0000010000 */
[----:B------:R-:W0:Y:S04]  /*1cf0*/  LDSM.16.M88.4 R4, [R92] ;  /* 0x000000005c04783b */ /* 0x000e280000000200 */
[----:B------:R-:W-:Y:S04]  /*1d00*/  LDSM.16.M88.4 R8, [R92+0x100] ;  /* 0x000100005c08783b */ /* 0x000fe80000000200 */
[----:B------:R-:W-:Y:S04]  /*1d10*/  LDSM.16.M88.4 R12, [R92+0x200] ;  /* 0x000200005c0c783b */ /* 0x000fe80000000200 */
[----:B------:R-:W-:Y:S04]  /*1d20*/  LDSM.16.M88.4 R16, [R92+0x300] ;  /* 0x000300005c10783b */ /* 0x000fe80000000200 */
[----:B------:R-:W-:Y:S04]  /*1d30*/  LDSM.16.M88.4 R20, [R92+0x400] ;  /* 0x000400005c14783b */ /* 0x000fe80000000200 */
[----:B------:R-:W-:Y:S04]  /*1d40*/  LDSM.16.M88.4 R24, [R92+0x500] ;  /* 0x000500005c18783b */ /* 0x000fe80000000200 */
[----:B------:R-:W-:Y:S04]  /*1d50*/  LDSM.16.M88.4 R28, [R92+0x600] ;  /* 0x000600005c1c783b */ /* 0x000fe80000000200 */
[----:B------:R-:W-:Y:S01]  /*1d60*/  LDSM.16.M88.4 R32, [R92+0x700] ;  /* 0x000700005c20783b */ /* 0x000fe20000000200 */
[----:B------:R-:W-:Y:S06]  /*1d70*/  BAR.SYNC.DEFER_BLOCKING 0x0 ;  /* 0x0000000000007b1d */ /* 0x000fec0000010000 */
[----:B------:R1:W-:Y:S04]  /*1d80*/  STS.128 [R90+UR14], R36 ;  /* 0x000000245a007988 */ /* 0x0003e80008000c0e */
[----:B------:R2:W-:Y:S04]  /*1d90*/  STS.128 [R91+UR14], R40 ;  /* 0x000000285b007988 */ /* 0x0005e80008000c0e */
[----:B------:R3:W-:Y:S04]  /*1da0*/  STS.128 [R93+UR14], R44 ;  /* 0x0000002c5d007988 */ /* 0x0007e80008000c0e */
[----:B------:R-:W-:Y:S04]  /*1db0*/  STS.128 [R101+UR14], R48 ;  /* 0x0000003065007988 */ /* 0x000fe80008000c0e */
[----:B------:R-:W-:Y:S01]  /*1dc0*/  STS.128 [R103+UR14], R52 ;  /* 0x0000003467007988 */ /* 0x000fe20008000c0e */
[C---:B-1----:R-:W-:Y:S01]  /*1dd0*/  IMAD.SHL.U32 R37, R98.reuse, 0x40, RZ ;  /* 0x0000004062257824 */ /* 0x042fe200078e00ff */
[----:B------:R-:W-:Y:S01]  /*1de0*/  LEA R98, P4, R98, UR4, 0x8 ;  /* 0x0000000462627c11 */ /* 0x000fe2000f8840ff */
[----:B------:R-:W-:Y:S01]  /*1df0*/  IMAD.SHL.U32 R36, R99, 0x40, RZ ;  /* 0x0000004063247824 */ /* 0x000fe200078e00ff */
[----:B------:R-:W-:Y:S01]  /*1e00*/  STS.128 [R104+UR14], R56 ;  /* 0x0000003868007988 */ /* 0x000fe20008000c0e */
[C---:B------:R-:W-:Y:S01]  /*1e10*/  IMAD.SHL.U32 R39, R97.reuse, 0x40, RZ ;  /* 0x0000004061277824 */ /* 0x040fe200078e00ff */
[----:B------:R-:W-:Y:S01]  /*1e20*/  LEA R97, P2, R97, UR4, 0x8 ;  /* 0x0000000461617c11 */ /* 0x000fe2000f8440ff */
[C---:B--2---:R-:W-:Y:S01]  /*1e30*/  IMAD.SHL.U32 R40, R96.reuse, 0x40, RZ ;  /* 0x0000004060287824 */ /* 0x044fe200078e00ff */
[----:B------:R1:W-:Y:S01]  /*1e40*/  STS.128 [R105+UR14], R60 ;  /* 0x0000003c69007988 */ /* 0x0003e20008000c0e */
[----:B------:R-:W-:Y:S01]  /*1e50*/  LEA R96, P5, R96, UR4, 0x8 ;  /* 0x0000000460607c11 */ /* 0x000fe2000f8a40ff */
[----:B------:R-:W-:Y:S01]  /*1e60*/  IMAD.SHL.U32 R41, R95, 0x40, RZ ;  /* 0x000000405f297824 */ /* 0x000fe200078e00ff */
[----:B------:R-:W-:Y:S01]  /*1e70*/  LEA.HI.X R37, R37, UR5, RZ, 0x2, P4 ;  /* 0x0000000525257c11 */ /* 0x000fe2000a0f14ff */
[----:B------:R2:W-:Y:S01]  /*1e80*/  STS.128 [R106+UR14], R64 ;  /* 0x000000406a007988 */ /* 0x0005e20008000c0e */
[----:B------:R-:W-:Y:S01]  /*1e90*/  IMAD.SHL.U32 R90, R2, 0x40, RZ ;  /* 0x00000040025a7824 */ /* 0x000fe200078e00ff */
[----:B------:R-:W-:Y:S01]  /*1ea0*/  LEA R95, P6, R95, UR4, 0x8 ;  /* 0x000000045f5f7c11 */ /* 0x000fe2000f8c40ff */
[----:B------:R-:W-:Y:S01]  /*1eb0*/  IMAD.SHL.U32 R42, R94, 0x40, RZ ;  /* 0x000000405e2a7824 */ /* 0x000fe200078e00ff */
[----:B------:R-:W-:Y:S01]  /*1ec0*/  LEA R38, P4, R2, UR4, 0x8 ;  /* 0x0000000402267c11 */ /* 0x000fe2000f8840ff */
[----:B------:R-:W-:Y:S01]  /*1ed0*/  IMAD.SHL.U32 R43, R74, 0x40, RZ ;  /* 0x000000404a2b7824 */ /* 0x000fe200078e00ff */
[----:B------:R-:W-:Y:S01]  /*1ee0*/  LEA R94, P0, R94, UR4, 0x8 ;  /* 0x000000045e5e7c11 */ /* 0x000fe2000f8040ff */
[----:B---3--:R-:W-:Y:S01]  /*1ef0*/  IMAD.SHL.U32 R44, R75, 0x40, RZ ;  /* 0x000000404b2c7824 */ /* 0x008fe200078e00ff */
[----:B------:R-:W-:Y:S01]  /*1f00*/  LEA.HI.X R2, R39, UR5, RZ, 0x2, P2 ;  /* 0x0000000527027c11 */ /* 0x000fe200090f14ff */
[----:B------:R-:W-:Y:S01]  /*1f10*/  IMAD.SHL.U32 R45, R3, 0x40, RZ ;  /* 0x00000040032d7824 */ /* 0x000fe200078e00ff */
[----:B------:R-:W-:Y:S01]  /*1f20*/  LEA.HI.X R39, R40, UR5, RZ, 0x2, P5 ;  /* 0x0000000528277c11 */ /* 0x000fe2000a8f14ff */
[----:B------:R-:W-:Y:S01]  /*1f30*/  IMAD.SHL.U32 R46, R76, 0x40, RZ ;  /* 0x000000404c2e7824 */ /* 0x000fe200078e00ff */
[----:B------:R-:W-:Y:S01]  /*1f40*/  LEA R75, P2, R75, UR4, 0x8 ;  /* 0x000000044b4b7c11 */ /* 0x000fe2000f8440ff */
[----:B------:R-:W-:Y:S01]  /*1f50*/  IMAD.SHL.U32 R93, R70, 0x40, RZ ;  /* 0x00000040465d7824 */ /* 0x000fe200078e00ff */
[----:B------:R-:W-:Y:S01]  /*1f60*/  LEA R40, P5, R3, UR4, 0x8 ;  /* 0x0000000403287c11 */ /* 0x000fe2000f8a40ff */
[----:B-1----:R-:W-:Y:S01]  /*1f70*/  IMAD.SHL.U32 R105, R72, 0x40, RZ ;  /* 0x0000004048697824 */ /* 0x002fe200078e00ff */
[----:B------:R-:W-:Y:S01]  /*1f80*/  BAR.SYNC.DEFER_BLOCKING 0x0 ;  /* 0x0000000000007b1d */ /* 0x000fe20000010000 */
[----:B--2---:R-:W-:Y:S01]  /*1f90*/  LEA R66, P3, R99, UR4, 0x8 ;  /* 0x0000000463427c11 */ /* 0x004fe2000f8640ff */
[----:B------:R-:W-:Y:S01]  /*1fa0*/  IMAD.SHL.U32 R47, R68, 0x40, RZ ;  /* 0x00000040442f7824 */ /* 0x000fe200078e00ff */
[----:B------:R-:W-:Y:S01]  /*1fb0*/  LEA.HI.X R3, R41, UR5, RZ, 0x2, P6 ;  /* 0x0000000529037c11 */ /* 0x000fe2000b0f14ff */
[----:B------:R-:W-:Y:S01]  /*1fc0*/  IMAD.SHL.U32 R48, R78, 0x40, RZ ;  /* 0x000000404e307824 */ /* 0x000fe200078e00ff */
[----:B------:R-:W-:Y:S01]  /*1fd0*/  LEA.HI.X R36, R36, UR5, RZ, 0x2, P3 ;  /* 0x0000000524247c11 */ /* 0x000fe200098f14ff */
[----:B------:R-:W-:Y:S01]  /*1fe0*/  IMAD.SHL.U32 R101, R71, 0x40, RZ ;  /* 0x0000004047657824 */ /* 0x000fe200078e00ff */
[----:B------:R-:W-:Y:S01]  /*1ff0*/  LEA R74, P3, R74, UR4, 0x8 ;  /* 0x000000044a4a7c11 */ /* 0x000fe2000f8640ff */
[----:B------:R-:W-:Y:S01]  /*2000*/  IMAD.SHL.U32 R104, R80, 0x40, RZ ;  /* 0x0000004050687824 */ /* 0x000fe200078e00ff */
[----:B------:R-:W-:-:S02]  /*2010*/  LEA.HI.X R90, R90, UR5, RZ, 0x2, P4 ;  /* 0x000000055a5a7c11 */ /* 0x000fc4000a0f14ff */
[----:B------:R-:W-:Y:S02]  /*2020*/  LEA R76, P6, R76, UR4, 0x8 ;  /* 0x000000044c4c7c11 */ /* 0x000fe4000f8c40ff */
[----:B------:R-:W-:Y:S02]  /*2030*/  LEA.HI.X R41, R42, UR5, RZ, 0x2, P0 ;  /* 0x000000052a297c11 */ /* 0x000fe400080f14ff */
[----:B------:R-:W-:Y:S02]  /*2040*/  LEA R69, P4, R69, UR4, 0x8 ;  /* 0x0000000445457c11 */ /* 0x000fe4000f8840ff */
[----:B------:R-:W-:Y:S02]  /*2050*/  LEA.HI.X R42, R43, UR5, RZ, 0x2, P3 ;  /* 0x000000052b2a7c11 */ /* 0x000fe400098f14ff */
[----:B------:R-:W-:Y:S02]  /*2060*/  LEA.HI.X R43, R44, UR5, RZ, 0x2, P2 ;  /* 0x000000052c2b7c11 */ /* 0x000fe400090f14ff */
[----:B------:R-:W-:-:S02]  /*2070*/  LEA.HI.X R44, R45, UR5, RZ, 0x2, P5 ;  /* 0x000000052d2c7c11 */ /* 0x000fc4000a8f14ff */
[----:B------:R-:W-:Y:S01]  /*2080*/  LEA.HI.X R45, R46, UR5, RZ, 0x2, P6 ;  /* 0x000000052e2d7c11 */ /* 0x000fe2000b0f14ff */
[----:B------:R-:W-:Y:S01]  /*2090*/  IMAD.SHL.U32 R46, R81, 0x40, RZ ;  /* 0x00000040512e7824 */ /* 0x000fe200078e00ff */
[----:B------:R-:W-:Y:S02]  /*20a0*/  LEA.HI.X R110, R110, UR5, RZ, 0x2, P4 ;  /* 0x000000056e6e7c11 */ /* 0x000fe4000a0f14ff */
[----:B------:R-:W-:Y:S02]  /*20b0*/  LEA R70, P5, R70, UR4, 0x8 ;  /* 0x0000000446467c11 */ /* 0x000fe4000f8a40ff */
[----:B------:R-:W-:Y:S02]  /*20c0*/  LEA R91, P6, R79, UR4, 0x8 ;  /* 0x000000044f5b7c11 */ /* 0x000fe4000f8c40ff */
[----:B------:R-:W-:Y:S02]  /*20d0*/  LEA R72, P4, R72, UR4, 0x8 ;  /* 0x0000000448487c11 */ /* 0x000fe4000f8840ff */
[----:B------:R-:W-:-:S02]  /*20e0*/  LEA.HI.X R93, R93, UR5, RZ, 0x2, P5 ;  /* 0x000000055d5d7c11 */ /* 0x000fc4000a8f14ff */
[----:B------:R-:W-:Y:S02]  /*20f0*/  LEA.HI.X R100, R100, UR5, RZ, 0x2, P6 ;  /* 0x0000000564647c11 */ /* 0x000fe4000b0f14ff */
[----:B------:R-:W-:Y:S02]  /*2100*/  LEA.HI.X R105, R105, UR5, RZ, 0x2, P4 ;  /* 0x0000000569697c11 */ /* 0x000fe4000a0f14ff */
[----:B------:R-:W-:Y:S02]  /*2110*/  IADD3 R52, P6, P5, R102, UR4, R107 ;  /* 0x0000000466347c10 */ /* 0x000fe4000fdde06b */
[C---:B------:R-:W-:Y:S02]  /*2120*/  LEA R55, P4, R83.reuse, UR4, 0x2 ;  /* 0x0000000453377c11 */ /* 0x040fe4000f8810ff */
[----:B------:R-:W-:Y:S02]  /*2130*/  IADD3.X R53, PT, PT, RZ, UR5, RZ, P6, P5 ;  /* 0x00000005ff357c10 */ /* 0x000fe4000b7ea4ff */
[----:B------:R-:W-:-:S02]  /*2140*/  LEA.HI.X R83, R83, UR5, RZ, 0x2, P4 ;  /* 0x0000000553537c11 */ /* 0x000fc4000a0f14ff */
[----:B------:R-:W-:Y:S01]  /*2150*/  IADD3 R54, P4, PT, R102, R55, RZ ;  /* 0x0000003766367210 */ /* 0x000fe20007f9e0ff */
[----:B0-----:R-:W-:Y:S01]  /*2160*/  STG.E desc[UR16][R52.64], R4 ;  /* 0x0000000434007986 */ /* 0x001fe2000c101910 */
[C---:B------:R-:W-:Y:S02]  /*2170*/  LEA R57, P6, R84.reuse, UR4, 0x2 ;  /* 0x0000000454397c11 */ /* 0x040fe4000f8c10ff */
[----:B------:R-:W-:Y:S01]  /*2180*/  LEA R59, P5, R85, UR4, 0x2 ;  /* 0x00000004553b7c11 */ /* 0x000fe2000f8a10ff */
[----:B------:R-:W-:Y:S01]  /*2190*/  IMAD.X R55, RZ, RZ, R83, P4 ;  /* 0x000000ffff377224 */ /* 0x000fe200020e0653 */
[----:B------:R-:W-:Y:S02]  /*21a0*/  LEA.HI.X R84, R84, UR5, RZ, 0x2, P6 ;  /* 0x0000000554547c11 */ /* 0x000fe4000b0f14ff */
[----:B------:R-:W-:Y:S02]  /*21b0*/  IADD3 R56, P6, PT, R102, R57, RZ ;  /* 0x0000003966387210 */ /* 0x000fe40007fde0ff */
[----:B------:R-:W-:-:S02]  /*21c0*/  LEA R61, P4, R86, UR4, 0x2 ;  /* 0x00000004563d7c11 */ /* 0x000fc4000f8810ff */
[----:B------:R-:W-:Y:S01]  /*21d0*/  LEA.HI.X R85, R85, UR5, RZ, 0x2, P5 ;  /* 0x0000000555557c11 */ /* 0x000fe2000a8f14ff */
[----:B------:R-:W-:Y:S01]  /*21e0*/  IMAD.X R57, RZ, RZ, R84, P6 ;  /* 0x000000ffff397224 */ /* 0x000fe200030e0654 */
[----:B------:R-:W-:Y:S02]  /*21f0*/  IADD3 R58, P5, PT, R102, R59, RZ ;  /* 0x0000003b663a7210 */ /* 0x000fe40007fbe0ff */
[----:B------:R-:W-:Y:S02]  /*2200*/  LEA.HI.X R86, R86, UR5, RZ, 0x2, P4 ;  /* 0x0000000556567c11 */ /* 0x000fe4000a0f14ff */
[----:B------:R-:W-:Y:S01]  /*2210*/  LEA R68, P0, R68, UR4, 0x8 ;  /* 0x0000000444447c11 */ /* 0x000fe2000f8040ff */
[----:B------:R-:W-:Y:S01]  /*2220*/  IMAD.X R59, RZ, RZ, R85, P5 ;  /* 0x000000ffff3b7224 */ /* 0x000fe200028e0655 */
[----:B------:R-:W-:Y:S02]  /*2230*/  IADD3 R60, P4, PT, R102, R61, RZ ;  /* 0x0000003d663c7210 */ /* 0x000fe40007f9e0ff */
[----:B------:R-:W-:-:S02]  /*2240*/  LEA R63, P6, R87, UR4, 0x2 ;  /* 0x00000004573f7c11 */ /* 0x000fc4000f8c10ff */
[----:B------:R-:W-:Y:S01]  /*2250*/  LEA R78, P2, R78, UR4, 0x8 ;  /* 0x000000044e4e7c11 */ /* 0x000fe2000f8440ff */
[----:B------:R-:W-:Y:S01]  /*2260*/  IMAD.X R61, RZ, RZ, R86, P4 ;  /* 0x000000ffff3d7224 */ /* 0x000fe200020e0656 */
[----:B------:R-:W-:Y:S02]  /*2270*/  LEA.HI.X R79, R47, UR5, RZ, 0x2, P0 ;  /* 0x000000052f4f7c11 */ /* 0x000fe400080f14ff */
[----:B------:R-:W-:Y:S02]  /*2280*/  LEA.HI.X R87, R87, UR5, RZ, 0x2, P6 ;  /* 0x0000000557577c11 */ /* 0x000fe4000b0f14ff */
[----:B------:R-:W-:Y:S02]  /*2290*/  LEA R109, P0, R71, UR4, 0x8 ;  /* 0x00000004476d7c11 */ /* 0x000fe4000f8040ff */
[----:B------:R-:W-:Y:S02]  /*22a0*/  LEA R65, P5, R88, UR4, 0x2 ;  /* 0x0000000458417c11 */ /* 0x000fe4000f8a10ff */
[----:B------:R-:W-:-:S02]  /*22b0*/  IADD3 R62, P6, PT, R102, R63, RZ ;  /* 0x0000003f663e7210 */ /* 0x000fc40007fde0ff */
[----:B------:R-:W-:Y:S02]  /*22c0*/  LEA.HI.X R71, R48, UR5, RZ, 0x2, P2 ;  /* 0x0000000530477c11 */ /* 0x000fe400090f14ff */
[----:B------:R-:W-:Y:S01]  /*22d0*/  LEA R85, P4, R89, UR4, 0x2 ;  /* 0x0000000459557c11 */ /* 0x000fe2000f8810ff */
[----:B------:R-:W-:Y:S01]  /*22e0*/  IMAD.X R63, RZ, RZ, R87, P6 ;  /* 0x000000ffff3f7224 */ /* 0x000fe200030e0657 */
[----:B------:R-:W-:Y:S01]  /*22f0*/  LEA R81, P2, R81, UR4, 0x8 ;  /* 0x0000000451517c11 */ /* 0x000fe2000f8440ff */
[----:B------:R-:W0:Y:S01]  /*2300*/  LDSM.16.M88.4 R48, [R92] ;  /* 0x000000005c30783b */ /* 0x000e220000000200 */
[----:B------:R-:W-:Y:S02]  /*2310*/  LEA.HI.X R88, R88, UR5, RZ, 0x2, P5 ;  /* 0x0000000558587c11 */ /* 0x000fe4000a8f14ff */
[----:B------:R-:W-:Y:S02]  /*2320*/  IADD3 R64, P5, PT, R102, R65, RZ ;  /* 0x0000004166407210 */ /* 0x000fe40007fbe0ff */
[----:B------:R-:W-:-:S02]  /*2330*/  LEA.HI.X R89, R89, UR5, RZ, 0x2, P4 ;  /* 0x0000000559597c11 */ /* 0x000fc4000a0f14ff */
[----:B------:R-:W-:Y:S01]  /*2340*/  LEA.HI.X R107, R46, UR5, RZ, 0x2, P2 ;  /* 0x000000052e6b7c11 */ /* 0x000fe200090f14ff */
[----:B------:R-:W-:Y:S01]  /*2350*/  IMAD.X R65, RZ, RZ, R88, P5 ;  /* 0x000000ffff417224 */ /* 0x000fe200028e0658 */
[C---:B------:R-:W-:Y:S02]  /*2360*/  IADD3 R84, P4, PT, R102.reuse, R85, RZ ;  /* 0x0000005566547210 */ /* 0x040fe40007f9e0ff */
[C---:B------:R-:W-:Y:S02]  /*2370*/  IADD3 R66, P6, PT, R102.reuse, R66, RZ ;  /* 0x0000004266427210 */ /* 0x040fe40007fde0ff */
[C---:B------:R-:W-:Y:S01]  /*2380*/  IADD3 R46, P2, PT, R102.reuse, R111, RZ ;  /* 0x0000006f662e7210 */ /* 0x040fe20007f5e0ff */
[----:B------:R-:W-:Y:S01]  /*2390*/  IMAD.X R85, RZ, RZ, R89, P4 ;  /* 0x000000ffff557224 */ /* 0x000fe200020e0659 */
        /* <DEDUP_REMOVED lines=16> */
[----:B------:R-:W1:Y:S01]  /*24a0*/  LDSM.16.M88.4 R36, [R92+0x100] ;  /* 0x000100005c24783b */ /* 0x000e620000000200 */
[C---:B------:R-:W-:Y:S01]  /*24b0*/  IADD3 R114, P5, PT, R102.reuse, R40, RZ ;  /* 0x0000002866727210 */ /* 0x040fe20007fbe0ff */
[----:B------:R-:W-:Y:S01]  /*24c0*/  IMAD.X R113, RZ, RZ, R43, P6 ;  /* 0x000000ffff717224 */ /* 0x000fe200030e062b */
[----:B------:R-:W-:Y:S01]  /*24d0*/  LEA R77, P3, R77, UR4, 0x8 ;  /* 0x000000044d4d7c11 */ /* 0x000fe2000f8640ff */
[----:B------:R-:W2:Y:S01]  /*24e0*/  LDSM.16.M88.4 R40, [R92+0x200] ;  /* 0x000200005c28783b */ /* 0x000ea20000000200 */
[C---:B------:R-:W-:Y:S01]  /*24f0*/  IADD3 R76, P4, PT, R102.reuse, R76, RZ ;  /* 0x0000004c664c7210 */ /* 0x040fe20007f9e0ff */
[----:B------:R-:W-:Y:S01]  /*2500*/  IMAD.X R3, RZ, RZ, R90, P2 ;  /* 0x000000ffff037224 */ /* 0x000fe200010e065a */
[C---:B------:R-:W-:Y:S01]  /*2510*/  IADD3 R118, P6, PT, R102.reuse, R77, RZ ;  /* 0x0000004d66767210 */ /* 0x040fe20007fde0ff */
[----:B------:R-:W-:Y:S01]  /*2520*/  IMAD.X R115, RZ, RZ, R44, P5 ;  /* 0x000000ffff737224 */ /* 0x000fe200028e062c */
[C---:B------:R-:W-:Y:S01]  /*2530*/  IADD3 R116, P2, PT, R102.reuse, R68, RZ ;  /* 0x0000004466747210 */ /* 0x040fe20007f5e0ff */
[----:B------:R-:W-:Y:S01]  /*2540*/  IMAD.X R77, RZ, RZ, R45, P4 ;  /* 0x000000ffff4d7224 */ /* 0x000fe200020e062d */
[C---:B------:R-:W-:Y:S01]  /*2550*/  IADD3 R78, P4, PT, R102.reuse, R78, RZ ;  /* 0x0000004e664e7210 */ /* 0x040fe20007f9e0ff */
[----:B0-----:R-:W-:Y:S01]  /*2560*/  STG.E desc[UR16][R52.64+0x80], R48 ;  /* 0x0000803034007986 */ /* 0x001fe2000c101910 */
[C---:B------:R-:W-:Y:S01]  /*2570*/  IADD3 R44, P5, PT, R102.reuse, R69, RZ ;  /* 0x00000045662c7210 */ /* 0x040fe20007fbe0ff */
[----:B------:R-:W-:Y:S01]  /*2580*/  IMAD.X R117, RZ, RZ, R79, P2 ;  /* 0x000000ffff757224 */ /* 0x000fe200010e064f */
[----:B------:R-:W-:Y:S01]  /*2590*/  IADD3 R90, P2, PT, R102, R70, RZ ;  /* 0x00000046665a7210 */ /* 0x000fe20007f5e0ff */
[----:B------:R-:W-:Y:S01]  /*25a0*/  IMAD.X R79, RZ, RZ, R71, P4 ;  /* 0x000000ffff4f7224 */ /* 0x000fe200020e0647 */
[----:B------:R-:W-:Y:S01]  /*25b0*/  STG.E desc[UR16][R54.64], R5 ;  /* 0x0000000536007986 */ /* 0x000fe2000c101910 */
[----:B------:R-:W-:Y:S01]  /*25c0*/  LEA.HI.X R108, R108, UR5, RZ, 0x2, P3 ;  /* 0x000000056c6c7c11 */ /* 0x000fe200098f14ff */
[----:B------:R-:W-:Y:S01]  /*25d0*/  IMAD.X R45, RZ, RZ, R110, P5 ;  /* 0x000000ffff2d7224 */ /* 0x000fe200028e066e */
[----:B------:R-:W-:Y:S01]  /*25e0*/  LEA R80, P3, R80, UR4, 0x8 ;  /* 0x0000000450507c11 */ /* 0x000fe2000f8640ff */
[----:B------:R-:W0:Y:S01]  /*25f0*/  LDSM.16.M88.4 R68, [R92+0x300] ;  /* 0x000300005c44783b */ /* 0x000e220000000200 */
[----:B------:R-:W-:Y:S01]  /*2600*/  LEA.HI.X R101, R101, UR5, RZ, 0x2, P0 ;  /* 0x0000000565657c11 */ /* 0x000fe200080f14ff */
[----:B------:R-:W-:Y:S01]  /*2610*/  IMAD.X R119, RZ, RZ, R108, P6 ;  /* 0x000000ffff777224 */ /* 0x000fe200030e066c */
[----:B------:R-:W-:Y:S01]  /*2620*/  IADD3 R108, P6, PT, R102, R91, RZ ;  /* 0x0000005b666c7210 */ /* 0x000fe20007fde0ff */
[----:B------:R-:W-:Y:S01]  /*2630*/  STG.E desc[UR16][R54.64+0x80], R49 ;  /* 0x0000803136007986 */ /* 0x000fe2000c101910 */
[----:B------:R-:W-:Y:S01]  /*2640*/  LEA.HI.X R104, R104, UR5, RZ, 0x2, P3 ;  /* 0x0000000568687c11 */ /* 0x000fe200098f14ff */
[C---:B------:R-:W-:Y:S01]  /*2650*/  IMAD.SHL.U32 R0, R73.reuse, 0x40, RZ ;  /* 0x0000004049007824 */ /* 0x040fe200078e00ff */
[----:B------:R-:W-:Y:S01]  /*2660*/  IADD3 R110, P5, PT, R102, R109, RZ ;  /* 0x0000006d666e7210 */ /* 0x000fe20007fbe0ff */
[----:B------:R-:W-:Y:S01]  /*2670*/  STG.E desc[UR16][R56.64], R6 ;  /* 0x0000000638007986 */ /* 0x000fe2000c101910 */
[C---:B------:R-:W-:Y:S01]  /*2680*/  LEA R106, P3, R82.reuse, UR4, 0x8 ;  /* 0x00000004526a7c11 */ /* 0x040fe2000f8640ff */
[----:B------:R-:W-:Y:S01]  /*2690*/  IMAD.SHL.U32 R82, R82, 0x40, RZ ;  /* 0x0000004052527824 */ /* 0x000fe200078e00ff */
[C---:B------:R-:W-:Y:S01]  /*26a0*/  IADD3 R80, P4, PT, R102.reuse, R80, RZ ;  /* 0x0000005066507210 */ /* 0x040fe20007f9e0ff */
[----:B------:R-:W-:Y:S01]  /*26b0*/  STG.E desc[UR16][R56.64+0x80], R50 ;  /* 0x0000803238007986 */ /* 0x000fe2000c101910 */
[----:B------:R-:W-:Y:S01]  /*26c0*/  LEA R103, P0, R73, UR4, 0x8 ;  /* 0x0000000449677c11 */ /* 0x000fe2000f8040ff */
[----:B------:R-:W-:Y:S01]  /*26d0*/  IMAD.X R91, RZ, RZ, R93, P2 ;  /* 0x000000ffff5b7224 */ /* 0x000fe200010e065d */
[C---:B------:R-:W-:Y:S01]  /*26e0*/  IADD3 R72, P2, PT, R102.reuse, R72, RZ ;  /* 0x0000004866487210 */ /* 0x040fe20007f5e0ff */
[----:B------:R-:W-:Y:S01]  /*26f0*/  STG.E desc[UR16][R58.64], R7 ;  /* 0x000000073a007986 */ /* 0x000fe2000c101910 */
[----:B------:R-:W-:Y:S01]  /*2700*/  IMAD.X R109, RZ, RZ, R100, P6 ;  /* 0x000000ffff6d7224 */ /* 0x000fe200030e0664 */
[C---:B------:R-:W-:Y:S01]  /*2710*/  IADD3 R100, P6, PT, R102.reuse, R81, RZ ;  /* 0x0000005166647210 */ /* 0x040fe20007fde0ff */
[----:B------:R-:W-:Y:S01]  /*2720*/  IMAD.X R111, RZ, RZ, R101, P5 ;  /* 0x000000ffff6f7224 */ /* 0x000fe200028e0665 */
[----:B------:R-:W3:Y:S01]  /*2730*/  LDSM.16.M88.4 R4, [R92+0x400] ;  /* 0x000400005c04783b */ /* 0x000ee20000000200 */
[----:B------:R-:W-:Y:S01]  /*2740*/  IADD3 R120, P5, PT, R102, R103, RZ ;  /* 0x0000006766787210 */ /* 0x000fe20007fbe0ff */
[----:B------:R-:W-:Y:S01]  /*2750*/  IMAD.X R81, RZ, RZ, R104, P4 ;  /* 0x000000ffff517224 */ /* 0x000fe200020e0668 */
[----:B------:R-:W-:Y:S01]  /*2760*/  LEA.HI.X R0, R0, UR5, RZ, 0x2, P0 ;  /* 0x0000000500007c11 */ /* 0x000fe200080f14ff */
[----:B------:R-:W-:Y:S01]  /*2770*/  STG.E desc[UR16][R58.64+0x80], R51 ;  /* 0x000080333a007986 */ /* 0x000fe2000c101910 */
[----:B------:R-:W-:Y:S01]  /*2780*/  IADD3 R102, P4, PT, R102, R106, RZ ;  /* 0x0000006a66667210 */ /* 0x000fe20007f9e0ff */
[----:B------:R-:W-:Y:S01]  /*2790*/  IMAD.X R73, RZ, RZ, R105, P2 ;  /* 0x000000ffff497224 */ /* 0x000fe200010e0669 */
[----:B------:R-:W-:Y:S01]  /*27a0*/  LEA.HI.X R82, R82, UR5, RZ, 0x2, P3 ;  /* 0x0000000552527c11 */ /* 0x000fe200098f14ff */
[----:B------:R-:W-:Y:S01]  /*27b0*/  STG.E desc[UR16][R60.64], R8 ;  /* 0x000000083c007986 */ /* 0x000fe2000c101910 */
[----:B------:R-:W-:-:S02]  /*27c0*/  IMAD.X R101, RZ, RZ, R107, P6 ;  /* 0x000000ffff657224 */ /* 0x000fc400030e066b */
[----:B------:R-:W-:Y:S01]  /*27d0*/  IMAD.X R121, RZ, RZ, R0, P5 ;  /* 0x000000ffff797224 */ /* 0x000fe200028e0600 */
[----:B-1----:R-:W-:Y:S01]  /*27e0*/  STG.E desc[UR16][R60.64+0x80], R36 ;  /* 0x000080243c007986 */ /* 0x002fe2000c101910 */
[----:B------:R-:W-:-:S03]  /*27f0*/  IMAD.X R103, RZ, RZ, R82, P4 ;  /* 0x000000ffff677224 */ /* 0x000fc600020e0652 */
[----:B------:R-:W1:Y:S04]  /*2800*/  LDSM.16.M88.4 R52, [R92+0x500] ;  /* 0x000500005c34783b */ /* 0x000e680000000200 */
[----:B------:R-:W-:Y:S04]  /*2810*/  STG.E desc[UR16][R62.64], R9 ;  /* 0x000000093e007986 */ /* 0x000fe8000c101910 */
[----:B------:R-:W-:Y:S04]  /*2820*/  STG.E desc[UR16][R62.64+0x80], R37 ;  /* 0x000080253e007986 */ /* 0x000fe8000c101910 */
[----:B------:R-:W-:Y:S04]  /*2830*/  STG.E desc[UR16][R64.64], R10 ;  /* 0x0000000a40007986 */ /* 0x000fe8000c101910 */
[----:B------:R-:W-:Y:S04]  /*2840*/  STG.E desc[UR16][R64.64+0x80], R38 ;  /* 0x0000802640007986 */ /* 0x000fe8000c101910 */
[----:B------:R-:W-:Y:S04]  /*2850*/  STG.E desc[UR16][R84.64], R11 ;  /* 0x0000000b54007986 */ /* 0x000fe8000c101910 */
[----:B------:R-:W-:Y:S04]  /*2860*/  STG.E desc[UR16][R84.64+0x80], R39 ;  /* 0x0000802754007986 */ /* 0x000fe8000c101910 */
[----:B------:R-:W-:Y:S04]  /*2870*/  STG.E desc[UR16][R46.64], R12 ;  /* 0x0000000c2e007986 */ /* 0x000fe8000c101910 */
[----:B--2---:R-:W-:Y:S04]  /*2880*/  STG.E desc[UR16][R46.64+0x80], R40 ;  /* 0x000080282e007986 */ /* 0x004fe8000c101910 */
[----:B------:R-:W2:Y:S04]  /*2890*/  LDSM.16.M88.4 R8, [R92+0x600] ;  /* 0x000600005c08783b */ /* 0x000ea80000000200 */
[----:B------:R-:W-:Y:S04]  /*28a0*/  STG.E desc[UR16][R66.64], R13 ;  /* 0x0000000d42007986 */ /* 0x000fe8000c101910 */
[----:B------:R-:W-:Y:S04]  /*28b0*/  STG.E desc[UR16][R66.64+0x80], R41 ;  /* 0x0000802942007986 */ /* 0x000fe8000c101910 */
[----:B------:R-:W-:Y:S04]  /*28c0*/  STG.E desc[UR16][R98.64], R14 ;  /* 0x0000000e62007986 */ /* 0x000fe8000c101910 */
[----:B------:R-:W-:Y:S04]  /*28d0*/  STG.E desc[UR16][R98.64+0x80], R42 ;  /* 0x0000802a62007986 */ /* 0x000fe8000c101910 */
[----:B------:R-:W-:Y:S04]  /*28e0*/  STG.E desc[UR16][R86.64], R15 ;  /* 0x0000000f56007986 */ /* 0x000fe8000c101910 */
[----:B------:R-:W4:Y:S04]  /*28f0*/  LDSM.16.M88.4 R12, [R92+0x700] ;  /* 0x000700005c0c783b */ /* 0x000f280000000200 */
[----:B------:R1:W-:Y:S04]  /*2900*/  STG.E desc[UR16][R86.64+0x80], R43 ;  /* 0x0000802b56007986 */ /* 0x0003e8000c101910 */
[----:B------:R1:W-:Y:S04]  /*2910*/  STG.E desc[UR16][R96.64], R16 ;  /* 0x0000001060007986 */ /* 0x0003e8000c101910 */
[----:B0-----:R0:W-:Y:S04]  /*2920*/  STG.E desc[UR16][R96.64+0x80], R68 ;  /* 0x0000804460007986 */ /* 0x0011e8000c101910 */
[----:B------:R0:W-:Y:S04]  /*2930*/  STG.E desc[UR16][R88.64], R17 ;  /* 0x0000001158007986 */ /* 0x0001e8000c101910 */
[----:B------:R0:W-:Y:S04]  /*2940*/  STG.E desc[UR16][R88.64+0x80], R69 ;  /* 0x0000804558007986 */ /* 0x0001e8000c101910 */
[----:B------:R0:W-:Y:S04]  /*2950*/  STG.E desc[UR16][R94.64], R18 ;  /* 0x000000125e007986 */ /* 0x0001e8000c101910 */
[----:B------:R0:W-:Y:S04]  /*2960*/  STG.E desc[UR16][R94.64+0x80], R70 ;  /* 0x000080465e007986 */ /* 0x0001e8000c101910 */
[----:B------:R0:W-:Y:S04]  /*2970*/  STG.E desc[UR16][R74.64], R19 ;  /* 0x000000134a007986 */ /* 0x0001e8000c101910 */
[----:B------:R0:W-:Y:S04]  /*2980*/  STG.E desc[UR16][R74.64+0x80], R71 ;  /* 0x000080474a007986 */ /* 0x0001e8000c101910 */
[----:B------:R0:W-:Y:S04]  /*2990*/  STG.E desc[UR16][R2.64], R20 ;  /* 0x0000001402007986 */ /* 0x0001e8000c101910 */
[----:B---3--:R0:W-:Y:S04]  /*29a0*/  STG.E desc[UR16][R2.64+0x80], R4 ;  /* 0x0000800402007986 */ /* 0x0081e8000c101910 */
[----:B------:R0:W-:Y:S04]  /*29b0*/  STG.E desc[UR16][R112.64], R21 ;  /* 0x0000001570007986 */ /* 0x0001e8000c101910 */
[----:B------:R0:W-:Y:S04]  /*29c0*/  STG.E desc[UR16][R112.64+0x80], R5 ;  /* 0x0000800570007986 */ /* 0x0001e8000c101910 */
[----:B------:R0:W-:Y:S04]  /*29d0*/  STG.E desc[UR16][R114.64], R22 ;  /* 0x0000001672007986 */ /* 0x0001e8000c101910 */
[----:B------:R0:W-:Y:S04]  /*29e0*/  STG.E desc[UR16][R114.64+0x80], R6 ;  /* 0x0000800672007986 */ /* 0x0001e8000c101910 */
[----:B------:R0:W-:Y:S04]  /*29f0*/  STG.E desc[UR16][R76.64], R23 ;  /* 0x000000174c007986 */ /* 0x0001e8000c101910 */
[----:B------:R0:W-:Y:S04]  /*2a00*/  STG.E desc[UR16][R76.64+0x80], R7 ;  /* 0x000080074c007986 */ /* 0x0001e8000c101910 */
[----:B------:R0:W-:Y:S04]  /*2a10*/  STG.E desc[UR16][R116.64], R24 ;  /* 0x0000001874007986 */ /* 0x0001e8000c101910 */
[----:B-1----:R0:W-:Y:S04]  /*2a20*/  STG.E desc[UR16][R116.64+0x80], R52 ;  /* 0x0000803474007986 */ /* 0x0021e8000c101910 */
[----:B------:R0:W-:Y:S04]  /*2a30*/  STG.E desc[UR16][R118.64], R25 ;  /* 0x0000001976007986 */ /* 0x0001e8000c101910 */
[----:B------:R0:W-:Y:S04]  /*2a40*/  STG.E desc[UR16][R118.64+0x80], R53 ;  /* 0x0000803576007986 */ /* 0x0001e8000c101910 */
[----:B------:R0:W-:Y:S04]  /*2a50*/  STG.E desc[UR16][R44.64], R26 ;  /* 0x0000001a2c007986 */ /* 0x0001e8000c101910 */
[----:B------:R0:W-:Y:S04]  /*2a60*/  STG.E desc[UR16][R44.64+0x80], R54 ;  /* 0x000080362c007986 */ /* 0x0001e8000c101910 */
[----:B------:R0:W-:Y:S04]  /*2a70*/  STG.E desc[UR16][R78.64], R27 ;  /* 0x0000001b4e007986 */ /* 0x0001e8000c101910 */
[----:B------:R0:W-:Y:S04]  /*2a80*/  STG.E desc[UR16][R78.64+0x80], R55 ;  /* 0x000080374e007986 */ /* 0x0001e8000c101910 */
[----:B------:R0:W-:Y:S04]  /*2a90*/  STG.E desc[UR16][R90.64], R28 ;  /* 0x0000001c5a007986 */ /* 0x0001e8000c101910 */
[----:B--2---:R0:W-:Y:S04]  /*2aa0*/  STG.E desc[UR16][R90.64+0x80], R8 ;  /* 0x000080085a007986 */ /* 0x0041e8000c101910 */
[----:B------:R0:W-:Y:S04]  /*2ab0*/  STG.E desc[UR16][R108.64], R29 ;  /* 0x0000001d6c007986 */ /* 0x0001e8000c101910 */
[----:B------:R0:W-:Y:S04]  /*2ac0*/  STG.E desc[UR16][R108.64+0x80], R9 ;  /* 0x000080096c007986 */ /* 0x0001e8000c101910 */
[----:B------:R0:W-:Y:S04]  /*2ad0*/  STG.E desc[UR16][R110.64], R30 ;  /* 0x0000001e6e007986 */ /* 0x0001e8000c101910 */
[----:B------:R0:W-:Y:S04]  /*2ae0*/  STG.E desc[UR16][R110.64+0x80], R10 ;  /* 0x0000800a6e007986 */ /* 0x0001e8000c101910 */
[----:B------:R0:W-:Y:S04]  /*2af0*/  STG.E desc[UR16][R80.64], R31 ;  /* 0x0000001f50007986 */ /* 0x0001e8000c101910 */
[----:B------:R0:W-:Y:S04]  /*2b00*/  STG.E desc[UR16][R80.64+0x80], R11 ;  /* 0x0000800b50007986 */ /* 0x0001e8000c101910 */
[----:B------:R0:W-:Y:S04]  /*2b10*/  STG.E desc[UR16][R72.64], R32 ;  /* 0x0000002048007986 */ /* 0x0001e8000c101910 */
[----:B----4-:R0:W-:Y:S04]  /*2b20*/  STG.E desc[UR16][R72.64+0x80], R12 ;  /* 0x0000800c48007986 */ /* 0x0101e8000c101910 */
[----:B------:R0:W-:Y:S04]  /*2b30*/  STG.E desc[UR16][R100.64], R33 ;  /* 0x0000002164007986 */ /* 0x0001e8000c101910 */
[----:B------:R0:W-:Y:S04]  /*2b40*/  STG.E desc[UR16][R100.64+0x80], R13 ;  /* 0x0000800d64007986 */ /* 0x0001e8000c101910 */
[----:B------:R0:W-:Y:S04]  /*2b50*/  STG.E desc[UR16][R120.64], R34 ;  /* 0x0000002278007986 */ /* 0x0001e8000c101910 */
[----:B------:R0:W-:Y:S04]  /*2b60*/  STG.E desc[UR16][R120.64+0x80], R14 ;  /* 0x0000800e78007986 */ /* 0x0001e8000c101910 */
[----:B------:R0:W-:Y:S04]  /*2b70*/  STG.E desc[UR16][R102.64], R35 ;  /* 0x0000002366007986 */ /* 0x0001e8000c101910 */
[----:B------:R0:W-:Y:S01]  /*2b80*/  STG.E desc[UR16][R102.64+0x80], R15 ;  /* 0x0000800f66007986 */ /* 0x0001e2000c101910 */
[----:B------:R-:W-:Y:S06]  /*2b90*/  BAR.SYNC.DEFER_BLOCKING 0x0 ;  /* 0x0000000000007b1d */ /* 0x000fec0000010000 */
[----:B------:R-:W-:Y:S05]  /*2ba0*/  @P1 BRA `(.L_x_8) ;  /* 0x00000000009c1947 */ /* 0x000fea0003800000 */
[----:B------:R-:W-:Y:S01]  /*2bb0*/  NOP ;  /* 0x0000000000007918 */ /* 0x000fe20000000000 */
[----:B------:R-:W-:Y:S01]  /*2bc0*/  UMOV UR4, 0x50 ;  /* 0x0000005000047882 */ /* 0x000fe20000000000 */
[----:B------:R-:W-:Y:S01]  /*2bd0*/  IMAD.U32 R0, RZ, RZ, UR15 ;  /* 0x0000000fff007e24 */ /* 0x000fe2000f8e00ff */
[----:B------:R-:W-:Y:S01]  /*2be0*/  ULEA UR13, UR13, UR4, 0x18 ;  /* 0x000000040d0d7291 */ /* 0x000fe2000f8ec0ff */
[----:B0-----:R-:W-:Y:S02]  /*2bf0*/  IMAD.MOV.U32 R3, RZ, RZ, 0x3 ;  /* 0x00000003ff037424 */ /* 0x001fe400078e00ff */
[----:B------:R-:W-:Y:S01]  /*2c00*/  IMAD.MOV.U32 R7, RZ, RZ, 0x1 ;  /* 0x00000001ff077424 */ /* 0x000fe200078e00ff */
[----:B------:R-:W-:-:S04]  /*2c10*/  LOP3.LUT R0, R0, 0xffff, RZ, 0xc0, !PT ;  /* 0x0000ffff00007812 */ /* 0x000fc800078ec0ff */
[----:B------:R-:W-:Y:S01]  /*2c20*/  SHF.R.U32.HI R0, RZ, 0x5, R0 ;  /* 0x00000005ff007819 */ /* 0x000fe20000011600 */
[----:B------:R-:W0:Y:S04]  /*2c30*/  LDS R5, [UR13] ;  /* 0x0000000dff057984 */ /* 0x000e280008000800 */
[----:B------:R-:W-:Y:S01]  /*2c40*/  VIADD R2, R0, 0x10 ;  /* 0x0000001000027836 */ /* 0x000fe20000000000 */
[----:B------:R-:W-:-:S04]  /*2c50*/  SHF.L.U32 R0, R3, R0, RZ ;  /* 0x0000000003007219 */ /* 0x000fc800000006ff */
[----:B------:R-:W-:-:S04]  /*2c60*/  SHF.L.U32 R3, R7, R2, RZ ;  /* 0x0000000207037219 */ /* 0x000fc800000006ff */
[----:B------:R-:W-:-:S04]  /*2c70*/  LOP3.LUT R0, R3, R0, RZ, 0xfc, !PT ;  /* 0x0000000003007212 */ /* 0x000fc800078efcff */
[C---:B------:R-:W-:Y:S02]  /*2c80*/  LOP3.LUT R2, R0.reuse, 0xffff, RZ, 0xc0, !PT ;  /* 0x0000ffff00027812 */ /* 0x040fe400078ec0ff */
[----:B0-----:R-:W-:-:S04]  /*2c90*/  LOP3.LUT R3, R0, 0xffff, R5, 0x80, !PT ;  /* 0x0000ffff00037812 */ /* 0x001fc800078e8005 */
[----:B------:R-:W-:-:S13]  /*2ca0*/  ISETP.NE.AND P0, PT, R3, R2, PT ;  /* 0x000000020300720c */ /* 0x000fda0003f05270 */
[----:B------:R-:W-:Y:S05]  /*2cb0*/  @P0 BRA `(.L_x_9) ;  /* 0x0000000000500947 */ /* 0x000fea0003800000 */
[----:B------:R-:W-:Y:S02]  /*2cc0*/  SHF.R.U32.HI R5, RZ, 0x10, R5 ;  /* 0x00000010ff057819 */ /* 0x000fe40000011605 */
[----:B------:R-:W-:-:S04]  /*2cd0*/  SHF.R.U32.HI R2, RZ, 0x10, R0 ;  /* 0x00000010ff027819 */ /* 0x000fc80000011600 */
[----:B------:R-:W-:-:S04]  /*2ce0*/  LOP3.LUT R5, R5, R2, RZ, 0xc0, !PT ;  /* 0x0000000205057212 */ /* 0x000fc800078ec0ff */
[----:B------:R-:W-:-:S13]  /*2cf0*/  ISETP.NE.AND P0, PT, R5, R2, PT ;  /* 0x000000020500720c */ /* 0x000fda0003f05270 */
[----:B------:R-:W-:Y:S05]  /*2d00*/  @P0 BRA `(.L_x_10) ;  /* 0x0000000000300947 */ /* 0x000fea0003800000 */
[----:B------:R-:W-:Y:S01]  /*2d10*/  R2UR UR4, R0 ;  /* 0x00000000000472ca */ /* 0x000fe200000e0000 */
[----:B------:R-:W-:Y:S01]  /*2d20*/  VOTEU.ANY UR5, UPT, PT ;  /* 0x0000000000057886 */ /* 0x000fe200038e0100 */
[----:B------:R-:W0:Y:S01]  /*2d30*/  S2R R0, SR_LANEID ;  /* 0x0000000000007919 */ /* 0x000e220000000000 */
[----:B------:R-:W-:-:S10]  /*2d40*/  UFLO.U32 UR5, UR5 ;  /* 0x00000005000572bd */ /* 0x000fd400080e0000 */
[----:B------:R-:W-:-:S06]  /*2d50*/  ULOP3.LUT UR4, URZ, UR4, URZ, 0x33, !UPT ;  /* 0x00000004ff047292 */ /* 0x000fcc000f8e33ff */
[----:B------:R-:W-:-:S04]  /*2d60*/  IMAD.U32 R2, RZ, RZ, UR4 ;  /* 0x00000004ff027e24 */ /* 0x000fc8000f8e00ff */
[----:B------:R-:W1:Y:S02]  /*2d70*/  REDUX UR6, R2 ;  /* 0x00000000020673c4 */ /* 0x000e640000000000 */
[----:B------:R2:W-:Y:S01]  /*2d80*/  UTCATOMSWS.AND URZ, UR4 ;  /* 0x0000000400ff79e3 */ /* 0x0005e20008000000 */
[----:B0-----:R-:W-:Y:S01]  /*2d90*/  ISETP.EQ.U32.AND P0, PT, R0, UR5, PT ;  /* 0x0000000500007c0c */ /* 0x001fe2000bf02070 */
[----:B-1----:R-:W-:-:S12]  /*2da0*/  IMAD.U32 R0, RZ, RZ, UR6 ;  /* 0x00000006ff007e24 */ /* 0x002fd8000f8e00ff */
[----:B------:R2:W-:Y:S01]  /*2db0*/  @P0 ATOMS.AND RZ, [UR13], R0 ;  /* 0x00000000ffff098c */ /* 0x0005e2000a80000d */
[----:B------:R-:W-:Y:S05]  /*2dc0*/  BRA `(.L_x_8) ;  /* 0x0000000000147947 */ /* 0x000fea0003800000 */
.L_x_10:
[----:B------:R-:W-:-:S07]  /*2dd0*/  MOV R2, 0x2df0 ;  /* 0x00002df000027802 */ /* 0x000fce0000000f00 */
[----:B------:R-:W-:Y:S05]  /*2de0*/  CALL.REL.NOINC `($__internal_0_$__cuda_sm10x_tcgen05_guardrail_trap_col_being_dealloced_not_returned_by_alloc) ;  /* 0x0000000000207944 */ /* 0x000fea0003c00000 */
[----:B------:R-:W-:Y:S05]  /*2df0*/  BRA `(.L_x_8) ;  /* 0x0000000000087947 */ /* 0x000fea0003800000 */
.L_x_9:
[----:B------:R-:W-:-:S07]  /*2e00*/  MOV R2, 0x2e20 ;  /* 0x00002e2000027802 */ /* 0x000fce0000000f00 */
[----:B------:R-:W-:Y:S05]  /*2e10*/  CALL.REL.NOINC `($__internal_2_$__cuda_sm10x_tcgen05_guardrail_trap_unallocated_columns_being_dealloced) ;  /* 0x00000000002c7944 */ /* 0x000fea0003c00000 */
.L_x_8:
[----:B------:R-:W-:Y:S01]  /*2e20*/  NOP ;  /* 0x0000000000007918 */ /* 0x000fe20000000000 */
[----:B--2---:R-:W-:Y:S05]  /*2e30*/  EXIT ;  /* 0x000000000000794d */ /* 0x004fea0003800000 */
.L_x_7:
[----:B------:R-:W0:Y:S02]  /*2e40*/  SYNCS.PHASECHK.TRANS64.TRYWAIT P0, [UR14+0x3000], RZ ;  /* 0x003000ffff0075a7 */ /* 0x000e24000800110e */
[----:B0-----:R-:W-:Y:S05]  /*2e50*/  @!P0 BRA `(.L_x_7) ;  /* 0xfffffffc00f88947 */ /* 0x001fea000383ffff */
[----:B------:R-:W-:Y:S05]  /*2e60*/  BRA `(.L_x_11) ;  /* 0xffffffe800f87947 */ /* 0x000fea000383ffff */
        .weak           $__internal_0_$__cuda_sm10x_tcgen05_guardrail_trap_col_being_dealloced_not_returned_by_alloc
        .type           $__internal_0_$__cuda_sm10x_tcgen05_guardrail_trap_col_being_dealloced_not_returned_by_alloc,@function
        .size           $__internal_0_$__cuda_sm10x_tcgen05_guardrail_trap_col_being_dealloced_not_returned_by_alloc,($__internal_1_$__cuda_sm10x_tcgen05_guardrail_trap_phase_invalid_during_alloc - $__internal_0_$__cuda_sm10x_tcgen05_guardrail_trap_col_being_dealloced_not_returned_by_alloc)
$__internal_0_$__cuda_sm10x_tcgen05_guardrail_trap_col_being_dealloced_not_returned_by_alloc:
[----:B------:R-:W-:Y:S05]  /*2e70*/  BPT.TRAP 0x1 ;  /* 0x000000040000795c */ /* 0x000fea0000300000 */
[----:B------:R-:W-:-:S04]  /*2e80*/  IMAD.MOV.U32 R3, RZ, RZ, 0x0 ;  /* 0x00000000ff037424 */ /* 0x000fc800078e00ff */
[----:B------:R-:W-:Y:S05]  /*2e90*/  RET.REL.NODEC R2 `(gluon_mma) ;  /* 0xffffffd002587950 */ /* 0x000fea0003c3ffff */
        .weak           $__internal_1_$__cuda_sm10x_tcgen05_guardrail_trap_phase_invalid_during_alloc
        .type           $__internal_1_$__cuda_sm10x_tcgen05_guardrail_trap_phase_invalid_during_alloc,@function
        .size           $__internal_1_$__cuda_sm10x_tcgen05_guardrail_trap_phase_invalid_during_alloc,($__internal_2_$__cuda_sm10x_tcgen05_guardrail_trap_unallocated_columns_being_dealloced - $__internal_1_$__cuda_sm10x_tcgen05_guardrail_trap_phase_invalid_during_alloc)
$__internal_1_$__cuda_sm10x_tcgen05_guardrail_trap_phase_invalid_during_alloc:
[----:B------:R-:W-:Y:S05]  /*2ea0*/  BPT.TRAP 0x1 ;  /* 0x000000040000795c */ /* 0x000fea0000300000 */
[----:B------:R-:W-:-:S04]  /*2eb0*/  IMAD.MOV.U32 R3, RZ, RZ, 0x0 ;  /* 0x00000000ff037424 */ /* 0x000fc800078e00ff */
[----:B------:R-:W-:Y:S05]  /*2ec0*/  RET.REL.NODEC R2 `(gluon_mma) ;  /* 0xffffffd0024c7950 */ /* 0x000fea0003c3ffff */
        .weak           $__internal_2_$__cuda_sm10x_tcgen05_guardrail_trap_unallocated_columns_being_dealloced
        .type           $__internal_2_$__cuda_sm10x_tcgen05_guardrail_trap_unallocated_columns_being_dealloced,@function
        .size           $__internal_2_$__cuda_sm10x_tcgen05_guardrail_trap_unallocated_columns_being_dealloced,(.L_x_15 - $__internal_2_$__cuda_sm10x_tcgen05_guardrail_trap_unallocated_columns_being_dealloced)
$__internal_2_$__cuda_sm10x_tcgen05_guardrail_trap_unallocated_columns_being_dealloced:
[----:B------:R-:W-:Y:S05]  /*2ed0*/  BPT.TRAP 0x1 ;  /* 0x000000040000795c */ /* 0x000fea0000300000 */
[----:B------:R-:W-:-:S04]  /*2ee0*/  IMAD.MOV.U32 R3, RZ, RZ, 0x0 ;  /* 0x00000000ff037424 */ /* 0x000fc800078e00ff */
[----:B------:R-:W-:Y:S05]  /*2ef0*/  RET.REL.NODEC R2 `(gluon_mma) ;  /* 0xffffffd002407950 */ /* 0x000fea0003c3ffff */
.L_x_12:
[----:B------:R-:W-:-:S00]  /*2f00*/  BRA `(.L_x_12) ;  /* 0xfffffffc00fc7947 */ /* 0x000fc0000383ffff */
[----:B------:R-:W-:-:S00]  /*2f10*/  NOP ;  /* 0x0000000000007918 */ /* 0x000fc00000000000 */
        /* <DEDUP_REMOVED lines=14> */
.L_x_15:


//--------------------- .nv.shared.gluon_mma      --------------------------
	.section	.nv.shared.gluon_mma,"aw",@nobits
	.sectionflags	@""
	.align	16
	.zero		1024


//--------------------- .nv.shared.reserved.0     --------------------------
	.section	.nv.shared.reserved.0,"aw",@nobits
	.align	8
	.weak		__nv_reservedSMEM_offset_0_alias
	.size		__nv_reservedSMEM_offset_0_alias, 0, 64
	.other		__nv_reservedSMEM_offset_0_alias,@"STO_CUDA_RESERVED_SHARED STV_DEFAULT"
__nv_reservedSMEM_offset_0_alias:
	.zero		0
.nv.shared.reserved.0:
	.zero		64
	.weak		__nv_reservedSMEM_allocation_phase
	.type		__nv_reservedSMEM_allocation_phase,@object
	.size		__nv_reservedSMEM_allocation_phase,(.L_0 - __nv_reservedSMEM_allocation_phase)
__nv_reservedSMEM_allocation_phase:
	.zero		1
.L_0:
	.zero		7
	.weak		__nv_reservedSMEM_devtool_atexit_pc
	.type		__nv_reservedSMEM_devtool_atexit_pc,@object
	.size		__nv_reservedSMEM_devtool_atexit_pc,(__nv_reservedSMEM_allocation_mask - __nv_reservedSMEM_devtool_atexit_pc)
__nv_reservedSMEM_devtool_atexit_pc:
	.zero		8
	.weak		__nv_reservedSMEM_allocation_mask
	.type		__nv_reservedSMEM_allocation_mask,@object
	.size		__nv_reservedSMEM_allocation_mask,(.L_2 - __nv_reservedSMEM_allocation_mask)
__nv_reservedSMEM_allocation_mask:
	.zero		4
.L_2:


//--------------------- .nv.constant0.gluon_mma   --------------------------
	.section	.nv.constant0.gluon_mma,"a",@progbits
	.sectionflags	@""
	.align	4
.nv.constant0.gluon_mma:
	.zero		936


//--------------------- SYMBOLS --------------------------

	.type		.nv.reservedSmem.offset0,@object
	.size		.nv.reservedSmem.offset0,0x4
	.type		.nv.reservedSmem.cap,@object
	.size		.nv.reservedSmem.cap,0x4
